//
// Generated by NVIDIA NVVM Compiler
//
// Compiler Build ID: CL-36424714
// Cuda compilation tools, release 13.0, V13.0.88
// Based on NVVM 20.0.0
//

.version 9.0
.target sm_100
.address_size 64

	// .globl	_Z17basic_sync_kernelPfi
.extern .func  (.param .b32 func_retval0) vprintf
(
	.param .b64 vprintf_param_0,
	.param .b64 vprintf_param_1
)
;
.global .align 4 .u32 global_counter;
.global .align 4 .u32 flag;
.global .align 4 .f32 shared_data;
.extern .shared .align 16 .b8 sdata[];
.global .align 1 .b8 $str[45] = {84, 104, 114, 101, 97, 100, 32, 37, 100, 58, 32, 67, 65, 83, 32, 114, 101, 116, 117, 114, 110, 101, 100, 32, 37, 100, 44, 32, 118, 97, 108, 117, 101, 32, 105, 115, 32, 110, 111, 119, 32, 37, 100, 10};

.visible .entry _Z17basic_sync_kernelPfi(
	.param .u64 .ptr .align 1 _Z17basic_sync_kernelPfi_param_0,
	.param .u32 _Z17basic_sync_kernelPfi_param_1
)
{
	.reg .pred 	%p<8>;
	.reg .b32 	%r<16>;
	.reg .b32 	%f<6>;
	.reg .b64 	%rd<7>;

	ld.param.u64 	%rd2, [_Z17basic_sync_kernelPfi_param_0];
	ld.param.u32 	%r8, [_Z17basic_sync_kernelPfi_param_1];
	cvta.to.global.u64 	%rd1, %rd2;
	mov.u32 	%r1, %tid.x;
	mov.u32 	%r2, %ctaid.x;
	mov.u32 	%r15, %ntid.x;
	mad.lo.s32 	%r4, %r2, %r15, %r1;
	setp.ge.s32 	%p1, %r4, %r8;
	shl.b32 	%r9, %r1, 2;
	mov.u32 	%r10, sdata;
	add.s32 	%r5, %r10, %r9;
	@%p1 bra 	$L__BB0_2;
	mul.wide.s32 	%rd3, %r4, 4;
	add.s64 	%rd4, %rd1, %rd3;
	ld.global.f32 	%f1, [%rd4];
	st.shared.f32 	[%r5], %f1;
	bra.uni 	$L__BB0_3;
$L__BB0_2:
	mov.b32 	%r11, 0;
	st.shared.u32 	[%r5], %r11;
$L__BB0_3:
	bar.sync 	0;
	setp.lt.u32 	%p2, %r15, 2;
	@%p2 bra 	$L__BB0_7;
$L__BB0_4:
	shr.u32 	%r7, %r15, 1;
	setp.ge.u32 	%p3, %r1, %r7;
	add.s32 	%r12, %r7, %r4;
	setp.ge.s32 	%p4, %r12, %r8;
	or.pred  	%p5, %p3, %p4;
	@%p5 bra 	$L__BB0_6;
	shl.b32 	%r13, %r7, 2;
	add.s32 	%r14, %r5, %r13;
	ld.shared.f32 	%f2, [%r14];
	ld.shared.f32 	%f3, [%r5];
	add.f32 	%f4, %f2, %f3;
	st.shared.f32 	[%r5], %f4;
$L__BB0_6:
	bar.sync 	0;
	setp.gt.u32 	%p6, %r15, 3;
	mov.u32 	%r15, %r7;
	@%p6 bra 	$L__BB0_4;
$L__BB0_7:
	setp.ne.s32 	%p7, %r1, 0;
	@%p7 bra 	$L__BB0_9;
	ld.shared.f32 	%f5, [sdata];
	mul.wide.u32 	%rd5, %r2, 4;
	add.s64 	%rd6, %rd1, %rd5;
	st.global.f32 	[%rd6], %f5;
$L__BB0_9:
	ret;

}
	// .globl	_Z16warp_sync_kernelPfi
.visible .entry _Z16warp_sync_kernelPfi(
	.param .u64 .ptr .align 1 _Z16warp_sync_kernelPfi_param_0,
	.param .u32 _Z16warp_sync_kernelPfi_param_1
)
{
	.reg .pred 	%p<8>;
	.reg .b32 	%r<20>;
	.reg .b32 	%f<12>;
	.reg .b64 	%rd<7>;

	ld.param.u64 	%rd2, [_Z16warp_sync_kernelPfi_param_0];
	ld.param.u32 	%r5, [_Z16warp_sync_kernelPfi_param_1];
	cvta.to.global.u64 	%rd1, %rd2;
	mov.u32 	%r1, %ctaid.x;
	mov.u32 	%r2, %ntid.x;
	mov.u32 	%r3, %tid.x;
	mad.lo.s32 	%r4, %r1, %r2, %r3;
	setp.ge.s32 	%p1, %r4, %r5;
	@%p1 bra 	$L__BB1_3;
	and.b32  	%r6, %r3, 31;
	mul.wide.s32 	%rd3, %r4, 4;
	add.s64 	%rd4, %rd1, %rd3;
	ld.global.f32 	%f2, [%rd4];
	mov.b32 	%r7, %f2;
	shfl.sync.down.b32	%r8|%p2, %r7, 16, 31, -1;
	mov.b32 	%f3, %r8;
	add.f32 	%f4, %f2, %f3;
	mov.b32 	%r9, %f4;
	shfl.sync.down.b32	%r10|%p3, %r9, 8, 31, -1;
	mov.b32 	%f5, %r10;
	add.f32 	%f6, %f4, %f5;
	mov.b32 	%r11, %f6;
	shfl.sync.down.b32	%r12|%p4, %r11, 4, 31, -1;
	mov.b32 	%f7, %r12;
	add.f32 	%f8, %f6, %f7;
	mov.b32 	%r13, %f8;
	shfl.sync.down.b32	%r14|%p5, %r13, 2, 31, -1;
	mov.b32 	%f9, %r14;
	add.f32 	%f10, %f8, %f9;
	mov.b32 	%r15, %f10;
	shfl.sync.down.b32	%r16|%p6, %r15, 1, 31, -1;
	mov.b32 	%f11, %r16;
	add.f32 	%f1, %f10, %f11;
	setp.ne.s32 	%p7, %r6, 0;
	@%p7 bra 	$L__BB1_3;
	shr.u32 	%r17, %r2, 5;
	shr.u32 	%r18, %r3, 5;
	mad.lo.s32 	%r19, %r17, %r1, %r18;
	mul.wide.u32 	%rd5, %r19, 4;
	add.s64 	%rd6, %rd1, %rd5;
	st.global.f32 	[%rd6], %f1;
$L__BB1_3:
	ret;

}
	// .globl	_Z23atomic_increment_kernelPii
.visible .entry _Z23atomic_increment_kernelPii(
	.param .u64 .ptr .align 1 _Z23atomic_increment_kernelPii_param_0,
	.param .u32 _Z23atomic_increment_kernelPii_param_1
)
{
	.reg .pred 	%p<6>;
	.reg .b32 	%r<17>;
	.reg .b64 	%rd<3>;

	ld.param.u64 	%rd2, [_Z23atomic_increment_kernelPii_param_0];
	ld.param.u32 	%r8, [_Z23atomic_increment_kernelPii_param_1];
	cvta.to.global.u64 	%rd1, %rd2;
	setp.lt.s32 	%p1, %r8, 1;
	@%p1 bra 	$L__BB2_7;
	and.b32  	%r1, %r8, 3;
	setp.lt.u32 	%p2, %r8, 4;
	@%p2 bra 	$L__BB2_4;
	and.b32  	%r9, %r8, 2147483644;
	neg.s32 	%r15, %r9;
$L__BB2_3:
	atom.global.add.u32 	%r10, [%rd1], 1;
	atom.global.add.u32 	%r11, [%rd1], 1;
	atom.global.add.u32 	%r12, [%rd1], 1;
	atom.global.add.u32 	%r13, [%rd1], 1;
	add.s32 	%r15, %r15, 4;
	setp.ne.s32 	%p3, %r15, 0;
	@%p3 bra 	$L__BB2_3;
$L__BB2_4:
	setp.eq.s32 	%p4, %r1, 0;
	@%p4 bra 	$L__BB2_7;
	neg.s32 	%r16, %r1;
$L__BB2_6:
	.pragma "nounroll";
	atom.global.add.u32 	%r14, [%rd1], 1;
	add.s32 	%r16, %r16, 1;
	setp.ne.s32 	%p5, %r16, 0;
	@%p5 bra 	$L__BB2_6;
$L__BB2_7:
	ret;

}
	// .globl	_Z23atomic_histogram_kernelPiS_ii
.visible .entry _Z23atomic_histogram_kernelPiS_ii(
	.param .u64 .ptr .align 1 _Z23atomic_histogram_kernelPiS_ii_param_0,
	.param .u64 .ptr .align 1 _Z23atomic_histogram_kernelPiS_ii_param_1,
	.param .u32 _Z23atomic_histogram_kernelPiS_ii_param_2,
	.param .u32 _Z23atomic_histogram_kernelPiS_ii_param_3
)
{
	.reg .pred 	%p<2>;
	.reg .b32 	%r<10>;
	.reg .b64 	%rd<9>;

	ld.param.u64 	%rd1, [_Z23atomic_histogram_kernelPiS_ii_param_0];
	ld.param.u64 	%rd2, [_Z23atomic_histogram_kernelPiS_ii_param_1];
	ld.param.u32 	%r3, [_Z23atomic_histogram_kernelPiS_ii_param_2];
	ld.param.u32 	%r2, [_Z23atomic_histogram_kernelPiS_ii_param_3];
	mov.u32 	%r4, %ctaid.x;
	mov.u32 	%r5, %ntid.x;
	mov.u32 	%r6, %tid.x;
	mad.lo.s32 	%r1, %r4, %r5, %r6;
	setp.ge.s32 	%p1, %r1, %r3;
	@%p1 bra 	$L__BB3_2;
	cvta.to.global.u64 	%rd3, %rd1;
	cvta.to.global.u64 	%rd4, %rd2;
	mul.wide.s32 	%rd5, %r1, 4;
	add.s64 	%rd6, %rd3, %rd5;
	ld.global.u32 	%r7, [%rd6];
	rem.s32 	%r8, %r7, %r2;
	mul.wide.s32 	%rd7, %r8, 4;
	add.s64 	%rd8, %rd4, %rd7;
	atom.global.add.u32 	%r9, [%rd8], 1;
$L__BB3_2:
	ret;

}
	// .globl	_Z17atomic_cas_kernelPiii
.visible .entry _Z17atomic_cas_kernelPiii(
	.param .u64 .ptr .align 1 _Z17atomic_cas_kernelPiii_param_0,
	.param .u32 _Z17atomic_cas_kernelPiii_param_1,
	.param .u32 _Z17atomic_cas_kernelPiii_param_2
)
{
	.local .align 8 .b8 	__local_depot4[16];
	.reg .b64 	%SP;
	.reg .b64 	%SPL;
	.reg .pred 	%p<2>;
	.reg .b32 	%r<13>;
	.reg .b64 	%rd<7>;

	mov.u64 	%SPL, __local_depot4;
	cvta.local.u64 	%SP, %SPL;
	ld.param.u64 	%rd1, [_Z17atomic_cas_kernelPiii_param_0];
	ld.param.u32 	%r1, [_Z17atomic_cas_kernelPiii_param_1];
	ld.param.u32 	%r2, [_Z17atomic_cas_kernelPiii_param_2];
	mov.u32 	%r3, %ctaid.x;
	mov.u32 	%r4, %ntid.x;
	mul.lo.s32 	%r5, %r3, %r4;
	mov.u32 	%r6, %tid.x;
	neg.s32 	%r7, %r6;
	setp.ne.s32 	%p1, %r5, %r7;
	@%p1 bra 	$L__BB4_2;
	add.u64 	%rd2, %SP, 0;
	add.u64 	%rd3, %SPL, 0;
	cvta.to.global.u64 	%rd4, %rd1;
	atom.relaxed.global.cas.b32 	%r8, [%rd4], %r1, %r2;
	ld.global.u32 	%r9, [%rd4];
	mov.b32 	%r10, 0;
	st.local.v2.u32 	[%rd3], {%r10, %r8};
	st.local.u32 	[%rd3+8], %r9;
	mov.u64 	%rd5, $str;
	cvta.global.u64 	%rd6, %rd5;
	{ // callseq 0, 0
	.param .b64 param0;
	st.param.b64 	[param0], %rd6;
	.param .b64 param1;
	st.param.b64 	[param1], %rd2;
	.param .b32 retval0;
	call.uni (retval0), 
	vprintf, 
	(
	param0, 
	param1
	);
	ld.param.b32 	%r11, [retval0];
	} // callseq 0
$L__BB4_2:
	ret;

}
	// .globl	_Z23atomic_max_float_kernelPfS_i
.visible .entry _Z23atomic_max_float_kernelPfS_i(
	.param .u64 .ptr .align 1 _Z23atomic_max_float_kernelPfS_i_param_0,
	.param .u64 .ptr .align 1 _Z23atomic_max_float_kernelPfS_i_param_1,
	.param .u32 _Z23atomic_max_float_kernelPfS_i_param_2
)
{
	.reg .pred 	%p<4>;
	.reg .b32 	%r<11>;
	.reg .b32 	%f<3>;
	.reg .b64 	%rd<7>;

	ld.param.u64 	%rd3, [_Z23atomic_max_float_kernelPfS_i_param_0];
	ld.param.u64 	%rd2, [_Z23atomic_max_float_kernelPfS_i_param_1];
	ld.param.u32 	%r6, [_Z23atomic_max_float_kernelPfS_i_param_2];
	cvta.to.global.u64 	%rd1, %rd3;
	mov.u32 	%r7, %ctaid.x;
	mov.u32 	%r8, %ntid.x;
	mov.u32 	%r9, %tid.x;
	mad.lo.s32 	%r1, %r7, %r8, %r9;
	setp.ge.s32 	%p1, %r1, %r6;
	@%p1 bra 	$L__BB5_4;
	cvta.to.global.u64 	%rd4, %rd2;
	mul.wide.s32 	%rd5, %r1, 4;
	add.s64 	%rd6, %rd4, %rd5;
	ld.global.f32 	%f1, [%rd6];
	ld.global.u32 	%r10, [%rd1];
	mov.b32 	%r3, %f1;
$L__BB5_2:
	mov.b32 	%f2, %r10;
	setp.leu.f32 	%p2, %f1, %f2;
	@%p2 bra 	$L__BB5_4;
	atom.relaxed.global.cas.b32 	%r5, [%rd1], %r10, %r3;
	setp.ne.s32 	%p3, %r5, %r10;
	mov.u32 	%r10, %r5;
	@%p3 bra 	$L__BB5_2;
$L__BB5_4:
	ret;

}
	// .globl	_Z25cooperative_groups_kernelPfi
.visible .entry _Z25cooperative_groups_kernelPfi(
	.param .u64 .ptr .align 1 _Z25cooperative_groups_kernelPfi_param_0,
	.param .u32 _Z25cooperative_groups_kernelPfi_param_1
)
{
	.reg .pred 	%p<8>;
	.reg .b32 	%r<25>;
	.reg .b32 	%f<12>;
	.reg .b64 	%rd<7>;

	ld.param.u64 	%rd2, [_Z25cooperative_groups_kernelPfi_param_0];
	ld.param.u32 	%r5, [_Z25cooperative_groups_kernelPfi_param_1];
	cvta.to.global.u64 	%rd1, %rd2;
	mov.u32 	%r6, %tid.x;
	mov.u32 	%r7, %tid.y;
	mov.u32 	%r8, %tid.z;
	mov.u32 	%r1, %ntid.x;
	mov.u32 	%r9, %ntid.y;
	mad.lo.s32 	%r10, %r8, %r9, %r7;
	mad.lo.s32 	%r2, %r10, %r1, %r6;
	mov.u32 	%r3, %ctaid.x;
	mad.lo.s32 	%r4, %r3, %r1, %r2;
	setp.ge.s32 	%p1, %r4, %r5;
	@%p1 bra 	$L__BB6_3;
	mul.wide.s32 	%rd3, %r4, 4;
	add.s64 	%rd4, %rd1, %rd3;
	ld.global.f32 	%f2, [%rd4];
	mov.b32 	%r11, %f2;
	shfl.sync.down.b32	%r12|%p2, %r11, 16, 31, -1;
	mov.b32 	%f3, %r12;
	add.f32 	%f4, %f2, %f3;
	mov.b32 	%r13, %f4;
	shfl.sync.down.b32	%r14|%p3, %r13, 8, 31, -1;
	mov.b32 	%f5, %r14;
	add.f32 	%f6, %f4, %f5;
	mov.b32 	%r15, %f6;
	shfl.sync.down.b32	%r16|%p4, %r15, 4, 31, -1;
	mov.b32 	%f7, %r16;
	add.f32 	%f8, %f6, %f7;
	mov.b32 	%r17, %f8;
	shfl.sync.down.b32	%r18|%p5, %r17, 2, 31, -1;
	mov.b32 	%f9, %r18;
	add.f32 	%f10, %f8, %f9;
	mov.b32 	%r19, %f10;
	shfl.sync.down.b32	%r20|%p6, %r19, 1, 31, -1;
	mov.b32 	%f11, %r20;
	add.f32 	%f1, %f10, %f11;
	and.b32  	%r21, %r2, 31;
	setp.ne.s32 	%p7, %r21, 0;
	@%p7 bra 	$L__BB6_3;
	shr.u32 	%r22, %r1, 5;
	shr.u32 	%r23, %r2, 5;
	mad.lo.s32 	%r24, %r22, %r3, %r23;
	mul.wide.u32 	%rd5, %r24, 4;
	add.s64 	%rd6, %rd1, %rd5;
	st.global.f32 	[%rd6], %f1;
$L__BB6_3:
	ret;

}
	// .globl	_Z16grid_sync_kernelPfi
.visible .entry _Z16grid_sync_kernelPfi(
	.param .u64 .ptr .align 1 _Z16grid_sync_kernelPfi_param_0,
	.param .u32 _Z16grid_sync_kernelPfi_param_1
)
{
	.reg .pred 	%p<7>;
	.reg .b32 	%r<35>;
	.reg .b32 	%f<6>;
	.reg .b64 	%rd<26>;

	ld.param.u64 	%rd8, [_Z16grid_sync_kernelPfi_param_0];
	ld.param.u32 	%r11, [_Z16grid_sync_kernelPfi_param_1];
	cvta.to.global.u64 	%rd1, %rd8;
	// begin inline asm
	mov.u32 %r12, %envreg2;
	// end inline asm
	cvt.u64.u32 	%rd9, %r12;
	// begin inline asm
	mov.u32 %r13, %envreg1;
	// end inline asm
	cvt.u64.u32 	%rd10, %r13;
	shl.b64 	%rd11, %rd10, 32;
	or.b64  	%rd2, %rd11, %rd9;
	mov.u32 	%r1, %ctaid.x;
	mov.u32 	%r2, %ctaid.y;
	mov.u32 	%r3, %ctaid.z;
	mov.u32 	%r4, %nctaid.x;
	mov.u32 	%r5, %nctaid.y;
	mul.lo.s32 	%r14, %r3, %r5;
	cvt.u64.u32 	%rd12, %r14;
	cvt.u64.u32 	%rd13, %r4;
	cvt.u64.u32 	%rd14, %r2;
	cvt.u64.u32 	%rd15, %r1;
	add.s64 	%rd16, %rd12, %rd14;
	mad.lo.s64 	%rd17, %rd16, %rd13, %rd15;
	mov.u32 	%r15, %ntid.x;
	mov.u32 	%r16, %ntid.y;
	mul.lo.s32 	%r17, %r15, %r16;
	mov.u32 	%r18, %ntid.z;
	mul.lo.s32 	%r19, %r17, %r18;
	cvt.u64.u32 	%rd18, %r19;
	mov.u32 	%r6, %tid.x;
	mov.u32 	%r7, %tid.y;
	mov.u32 	%r8, %tid.z;
	mad.lo.s32 	%r20, %r8, %r16, %r7;
	mad.lo.s32 	%r21, %r20, %r15, %r6;
	cvt.u64.u32 	%rd19, %r21;
	mad.lo.s64 	%rd3, %rd17, %rd18, %rd19;
	cvt.u32.u64 	%r9, %rd3;
	setp.le.s32 	%p1, %r11, %r9;
	@%p1 bra 	$L__BB7_8;
	shl.b64 	%rd4, %rd3, 32;
	shr.s64 	%rd20, %rd4, 30;
	add.s64 	%rd5, %rd1, %rd20;
	ld.global.f32 	%f1, [%rd5];
	mul.f32 	%f2, %f1, %f1;
	st.global.f32 	[%rd5], %f2;
	setp.ne.s64 	%p2, %rd2, 0;
	@%p2 bra 	$L__BB7_3;
	// begin inline asm
	trap;
	// end inline asm
$L__BB7_3:
	barrier.sync 	0;
	add.s32 	%r22, %r6, %r7;
	or.b32  	%r23, %r22, %r8;
	setp.ne.s32 	%p3, %r23, 0;
	@%p3 bra 	$L__BB7_6;
	add.s64 	%rd21, %rd2, 4;
	mul.lo.s32 	%r26, %r4, %r5;
	mov.u32 	%r27, %nctaid.z;
	mul.lo.s32 	%r28, %r26, %r27;
	add.s32 	%r29, %r1, %r2;
	neg.s32 	%r30, %r3;
	setp.eq.s32 	%p4, %r29, %r30;
	sub.s32 	%r31, -2147483647, %r28;
	selp.b32 	%r25, %r31, 1, %p4;
	// begin inline asm
	atom.add.release.gpu.u32 %r24,[%rd21],%r25;
	// end inline asm
$L__BB7_5:
	// begin inline asm
	ld.acquire.gpu.u32 %r32,[%rd21];
	// end inline asm
	xor.b32  	%r33, %r32, %r24;
	setp.gt.s32 	%p5, %r33, -1;
	@%p5 bra 	$L__BB7_5;
$L__BB7_6:
	barrier.sync 	0;
	add.s32 	%r34, %r11, -1;
	setp.le.s32 	%p6, %r34, %r9;
	@%p6 bra 	$L__BB7_8;
	ld.global.f32 	%f3, [%rd5];
	add.s64 	%rd23, %rd4, 4294967296;
	shr.s64 	%rd24, %rd23, 30;
	add.s64 	%rd25, %rd1, %rd24;
	ld.global.f32 	%f4, [%rd25];
	add.f32 	%f5, %f3, %f4;
	st.global.f32 	[%rd5], %f5;
$L__BB7_8:
	ret;

}
	// .globl	_Z15producer_kernelf
.visible .entry _Z15producer_kernelf(
	.param .f32 _Z15producer_kernelf_param_0
)
{
	.reg .pred 	%p<2>;
	.reg .b32 	%r<5>;
	.reg .b32 	%f<2>;

	ld.param.f32 	%f1, [_Z15producer_kernelf_param_0];
	mov.u32 	%r1, %tid.x;
	mov.u32 	%r2, %ctaid.x;
	or.b32  	%r3, %r1, %r2;
	setp.ne.s32 	%p1, %r3, 0;
	@%p1 bra 	$L__BB8_2;
	st.global.f32 	[shared_data], %f1;
	membar.gl;
	atom.global.exch.b32 	%r4, [flag], 1;
$L__BB8_2:
	ret;

}
	// .globl	_Z15consumer_kernelPf
.visible .entry _Z15consumer_kernelPf(
	.param .u64 .ptr .align 1 _Z15consumer_kernelPf_param_0
)
{
	.reg .pred 	%p<3>;
	.reg .b32 	%r<5>;
	.reg .b32 	%f<2>;
	.reg .b64 	%rd<3>;

	ld.param.u64 	%rd1, [_Z15consumer_kernelPf_param_0];
	mov.u32 	%r1, %tid.x;
	mov.u32 	%r2, %ctaid.x;
	or.b32  	%r3, %r1, %r2;
	setp.ne.s32 	%p1, %r3, 0;
	@%p1 bra 	$L__BB9_3;
$L__BB9_1:
	atom.global.or.b32 	%r4, [flag], 0;
	setp.eq.s32 	%p2, %r4, 0;
	@%p2 bra 	$L__BB9_1;
	membar.gl;
	ld.global.f32 	%f1, [shared_data];
	cvta.to.global.u64 	%rd2, %rd1;
	st.global.f32 	[%rd2], %f1;
$L__BB9_3:
	ret;

}
	// .globl	_Z15spinlock_kernelPiS_i
.visible .entry _Z15spinlock_kernelPiS_i(
	.param .u64 .ptr .align 1 _Z15spinlock_kernelPiS_i_param_0,
	.param .u64 .ptr .align 1 _Z15spinlock_kernelPiS_i_param_1,
	.param .u32 _Z15spinlock_kernelPiS_i_param_2
)
{
	.reg .pred 	%p<4>;
	.reg .b32 	%r<10>;
	.reg .b64 	%rd<5>;

	ld.param.u64 	%rd3, [_Z15spinlock_kernelPiS_i_param_0];
	ld.param.u64 	%rd4, [_Z15spinlock_kernelPiS_i_param_1];
	ld.param.u32 	%r3, [_Z15spinlock_kernelPiS_i_param_2];
	cvta.to.global.u64 	%rd1, %rd4;
	setp.lt.s32 	%p1, %r3, 1;
	@%p1 bra 	$L__BB10_4;
	cvta.to.global.u64 	%rd2, %rd3;
	mov.b32 	%r9, 0;
$L__BB10_2:
	atom.relaxed.global.cas.b32 	%r5, [%rd1], 0, 1;
	setp.ne.s32 	%p2, %r5, 0;
	@%p2 bra 	$L__BB10_2;
	membar.gl;
	ld.global.u32 	%r6, [%rd2];
	add.s32 	%r7, %r6, 1;
	st.global.u32 	[%rd2], %r7;
	membar.gl;
	atom.global.exch.b32 	%r8, [%rd1], 0;
	add.s32 	%r9, %r9, 1;
	setp.ne.s32 	%p3, %r9, %r3;
	@%p3 bra 	$L__BB10_2;
$L__BB10_4:
	ret;

}


// ===== COMPILED SASS (sm_100) =====

	.target	sm_100

	.elftype	@"ET_EXEC"


//--------------------- .note.nv.tkinfo           --------------------------
	.section	.note.nv.tkinfo,"",@"SHT_NOTE"
	.sectionflags	@"SHF_NOTE_NV_TKINFO"
	.tkinfo
        /*0018*/ 	.word	0x00000002
        /*0030*/ 	.string	""
        /*0030*/ 	.string	"ptxas"
        /*0030*/ 	.string	"Cuda compilation tools, release 13.0, V13.0.88"
        /*0030*/ 	.string	"Build cuda_13.0.r13.0/compiler.36424714_0"
        /*0030*/ 	.string	"-arch sm_100 -m 64 "



//--------------------- .note.nv.cuinfo           --------------------------
	.section	.note.nv.cuinfo,"",@"SHT_NOTE"
	.sectionflags	@"SHF_NOTE_NV_CUINFO"
        /*0018*/ 	.short	0x0002
        /*001a*/ 	.short	0x0064
        /*001c*/ 	.short	0x0082
	.zero		2


//--------------------- .nv.info                  --------------------------
	.section	.nv.info,"",@"SHT_CUDA_INFO"
	.align	4


	//----- nvinfo : EIATTR_REGCOUNT
	.align		4
        /*0000*/ 	.byte	0x04, 0x2f
        /*0002*/ 	.short	(.L_5 - .L_4)
	.align		4
.L_4:
        /*0004*/ 	.word	index@(_Z17basic_sync_kernelPfi)
        /*0008*/ 	.word	0x0000000c


	//----- nvinfo : EIATTR_FRAME_SIZE
	.align		4
.L_5:
        /*000c*/ 	.byte	0x04, 0x11
        /*000e*/ 	.short	(.L_7 - .L_6)
	.align		4
.L_6:
        /*0010*/ 	.word	index@(_Z17basic_sync_kernelPfi)
        /*0014*/ 	.word	0x00000000


	//----- nvinfo : EIATTR_REGCOUNT
	.align		4
.L_7:
        /*0018*/ 	.byte	0x04, 0x2f
        /*001a*/ 	.short	(.L_9 - .L_8)
	.align		4
.L_8:
        /*001c*/ 	.word	index@(_Z16warp_sync_kernelPfi)
        /*0020*/ 	.word	0x00000010


	//----- nvinfo : EIATTR_FRAME_SIZE
	.align		4
.L_9:
        /*0024*/ 	.byte	0x04, 0x11
        /*0026*/ 	.short	(.L_11 - .L_10)
	.align		4
.L_10:
        /*0028*/ 	.word	index@(_Z16warp_sync_kernelPfi)
        /*002c*/ 	.word	0x00000000


	//----- nvinfo : EIATTR_REGCOUNT
	.align		4
.L_11:
        /*0030*/ 	.byte	0x04, 0x2f
        /*0032*/ 	.short	(.L_13 - .L_12)
	.align		4
.L_12:
        /*0034*/ 	.word	index@(_Z23atomic_increment_kernelPii)
        /*0038*/ 	.word	0x00000009


	//----- nvinfo : EIATTR_FRAME_SIZE
	.align		4
.L_13:
        /*003c*/ 	.byte	0x04, 0x11
        /*003e*/ 	.short	(.L_15 - .L_14)
	.align		4
.L_14:
        /*0040*/ 	.word	index@(_Z23atomic_increment_kernelPii)
        /*0044*/ 	.word	0x00000000


	//----- nvinfo : EIATTR_REGCOUNT
	.align		4
.L_15:
        /*0048*/ 	.byte	0x04, 0x2f
        /*004a*/ 	.short	(.L_17 - .L_16)
	.align		4
.L_16:
        /*004c*/ 	.word	index@(_Z23atomic_histogram_kernelPiS_ii)
        /*0050*/ 	.word	0x0000000c


	//----- nvinfo : EIATTR_FRAME_SIZE
	.align		4
.L_17:
        /*0054*/ 	.byte	0x04, 0x11
        /*0056*/ 	.short	(.L_19 - .L_18)
	.align		4
.L_18:
        /*0058*/ 	.word	index@(_Z23atomic_histogram_kernelPiS_ii)
        /*005c*/ 	.word	0x00000000


	//----- nvinfo : EIATTR_REGCOUNT
	.align		4
.L_19:
        /*0060*/ 	.byte	0x04, 0x2f
        /*0062*/ 	.short	(.L_21 - .L_20)
	.align		4
.L_20:
        /*0064*/ 	.word	index@(_Z17atomic_cas_kernelPiii)
        /*0068*/ 	.word	0x00000018


	//----- nvinfo : EIATTR_FRAME_SIZE
	.align		4
.L_21:
        /*006c*/ 	.byte	0x04, 0x11
        /*006e*/ 	.short	(.L_23 - .L_22)
	.align		4
.L_22:
        /*0070*/ 	.word	index@(_Z17atomic_cas_kernelPiii)
        /*0074*/ 	.word	0x00000010


	//----- nvinfo : EIATTR_REGCOUNT
	.align		4
.L_23:
        /*0078*/ 	.byte	0x04, 0x2f
        /*007a*/ 	.short	(.L_25 - .L_24)
	.align		4
.L_24:
        /*007c*/ 	.word	index@(_Z23atomic_max_float_kernelPfS_i)
        /*0080*/ 	.word	0x0000000a


	//----- nvinfo : EIATTR_FRAME_SIZE
	.align		4
.L_25:
        /*0084*/ 	.byte	0x04, 0x11
        /*0086*/ 	.short	(.L_27 - .L_26)
	.align		4
.L_26:
        /*0088*/ 	.word	index@(_Z23atomic_max_float_kernelPfS_i)
        /*008c*/ 	.word	0x00000000


	//----- nvinfo : EIATTR_REGCOUNT
	.align		4
.L_27:
        /*0090*/ 	.byte	0x04, 0x2f
        /*0092*/ 	.short	(.L_29 - .L_28)
	.align		4
.L_28:
        /*0094*/ 	.word	index@(_Z25cooperative_groups_kernelPfi)
        /*0098*/ 	.word	0x00000010


	//----- nvinfo : EIATTR_FRAME_SIZE
	.align		4
.L_29:
        /*009c*/ 	.byte	0x04, 0x11
        /*009e*/ 	.short	(.L_31 - .L_30)
	.align		4
.L_30:
        /*00a0*/ 	.word	index@(_Z25cooperative_groups_kernelPfi)
        /*00a4*/ 	.word	0x00000000


	//----- nvinfo : EIATTR_REGCOUNT
	.align		4
.L_31:
        /*00a8*/ 	.byte	0x04, 0x2f
        /*00aa*/ 	.short	(.L_33 - .L_32)
	.align		4
.L_32:
        /*00ac*/ 	.word	index@(_Z16grid_sync_kernelPfi)
        /*00b0*/ 	.word	0x0000000d


	//----- nvinfo : EIATTR_FRAME_SIZE
	.align		4
.L_33:
        /*00b4*/ 	.byte	0x04, 0x11
        /*00b6*/ 	.short	(.L_35 - .L_34)
	.align		4
.L_34:
        /*00b8*/ 	.word	index@(_Z16grid_sync_kernelPfi)
        /*00bc*/ 	.word	0x00000000


	//----- nvinfo : EIATTR_REGCOUNT
	.align		4
.L_35:
        /*00c0*/ 	.byte	0x04, 0x2f
        /*00c2*/ 	.short	(.L_37 - .L_36)
	.align		4
.L_36:
        /*00c4*/ 	.word	index@(_Z15producer_kernelf)
        /*00c8*/ 	.word	0x0000000c


	//----- nvinfo : EIATTR_FRAME_SIZE
	.align		4
.L_37:
        /*00cc*/ 	.byte	0x04, 0x11
        /*00ce*/ 	.short	(.L_39 - .L_38)
	.align		4
.L_38:
        /*00d0*/ 	.word	index@(_Z15producer_kernelf)
        /*00d4*/ 	.word	0x00000000


	//----- nvinfo : EIATTR_REGCOUNT
	.align		4
.L_39:
        /*00d8*/ 	.byte	0x04, 0x2f
        /*00da*/ 	.short	(.L_41 - .L_40)
	.align		4
.L_40:
        /*00dc*/ 	.word	index@(_Z15consumer_kernelPf)
        /*00e0*/ 	.word	0x00000008


	//----- nvinfo : EIATTR_FRAME_SIZE
	.align		4
.L_41:
        /*00e4*/ 	.byte	0x04, 0x11
        /*00e6*/ 	.short	(.L_43 - .L_42)
	.align		4
.L_42:
        /*00e8*/ 	.word	index@(_Z15consumer_kernelPf)
        /*00ec*/ 	.word	0x00000000


	//----- nvinfo : EIATTR_REGCOUNT
	.align		4
.L_43:
        /*00f0*/ 	.byte	0x04, 0x2f
        /*00f2*/ 	.short	(.L_45 - .L_44)
	.align		4
.L_44:
        /*00f4*/ 	.word	index@(_Z15spinlock_kernelPiS_i)
        /*00f8*/ 	.word	0x0000000c


	//----- nvinfo : EIATTR_FRAME_SIZE
	.align		4
.L_45:
        /*00fc*/ 	.byte	0x04, 0x11
        /*00fe*/ 	.short	(.L_47 - .L_46)
	.align		4
.L_46:
        /*0100*/ 	.word	index@(_Z15spinlock_kernelPiS_i)
        /*0104*/ 	.word	0x00000000


	//----- nvinfo : EIATTR_MIN_STACK_SIZE
	.align		4
.L_47:
        /*0108*/ 	.byte	0x04, 0x12
        /*010a*/ 	.short	(.L_49 - .L_48)
	.align		4
.L_48:
        /*010c*/ 	.word	index@(_Z15spinlock_kernelPiS_i)
        /*0110*/ 	.word	0x00000000


	//----- nvinfo : EIATTR_MIN_STACK_SIZE
	.align		4
.L_49:
        /*0114*/ 	.byte	0x04, 0x12
        /*0116*/ 	.short	(.L_51 - .L_50)
	.align		4
.L_50:
        /*0118*/ 	.word	index@(_Z15consumer_kernelPf)
        /*011c*/ 	.word	0x00000000


	//----- nvinfo : EIATTR_MIN_STACK_SIZE
	.align		4
.L_51:
        /*0120*/ 	.byte	0x04, 0x12
        /*0122*/ 	.short	(.L_53 - .L_52)
	.align		4
.L_52:
        /*0124*/ 	.word	index@(_Z15producer_kernelf)
        /*0128*/ 	.word	0x00000000


	//----- nvinfo : EIATTR_MIN_STACK_SIZE
	.align		4
.L_53:
        /*012c*/ 	.byte	0x04, 0x12
        /*012e*/ 	.short	(.L_55 - .L_54)
	.align		4
.L_54:
        /*0130*/ 	.word	index@(_Z16grid_sync_kernelPfi)
        /*0134*/ 	.word	0x00000000


	//----- nvinfo : EIATTR_MIN_STACK_SIZE
	.align		4
.L_55:
        /*0138*/ 	.byte	0x04, 0x12
        /*013a*/ 	.short	(.L_57 - .L_56)
	.align		4
.L_56:
        /*013c*/ 	.word	index@(_Z25cooperative_groups_kernelPfi)
        /*0140*/ 	.word	0x00000000


	//----- nvinfo : EIATTR_MIN_STACK_SIZE
	.align		4
.L_57:
        /*0144*/ 	.byte	0x04, 0x12
        /*0146*/ 	.short	(.L_59 - .L_58)
	.align		4
.L_58:
        /*0148*/ 	.word	index@(_Z23atomic_max_float_kernelPfS_i)
        /*014c*/ 	.word	0x00000000


	//----- nvinfo : EIATTR_MIN_STACK_SIZE
	.align		4
.L_59:
        /*0150*/ 	.byte	0x04, 0x12
        /*0152*/ 	.short	(.L_61 - .L_60)
	.align		4
.L_60:
        /*0154*/ 	.word	index@(_Z17atomic_cas_kernelPiii)
        /*0158*/ 	.word	0x00000010


	//----- nvinfo : EIATTR_MIN_STACK_SIZE
	.align		4
.L_61:
        /*015c*/ 	.byte	0x04, 0x12
        /*015e*/ 	.short	(.L_63 - .L_62)
	.align		4
.L_62:
        /*0160*/ 	.word	index@(_Z23atomic_histogram_kernelPiS_ii)
        /*0164*/ 	.word	0x00000000


	//----- nvinfo : EIATTR_MIN_STACK_SIZE
	.align		4
.L_63:
        /*0168*/ 	.byte	0x04, 0x12
        /*016a*/ 	.short	(.L_65 - .L_64)
	.align		4
.L_64:
        /*016c*/ 	.word	index@(_Z23atomic_increment_kernelPii)
        /*0170*/ 	.word	0x00000000


	//----- nvinfo : EIATTR_MIN_STACK_SIZE
	.align		4
.L_65:
        /*0174*/ 	.byte	0x04, 0x12
        /*0176*/ 	.short	(.L_67 - .L_66)
	.align		4
.L_66:
        /*0178*/ 	.word	index@(_Z16warp_sync_kernelPfi)
        /*017c*/ 	.word	0x00000000


	//----- nvinfo : EIATTR_MIN_STACK_SIZE
	.align		4
.L_67:
        /*0180*/ 	.byte	0x04, 0x12
        /*0182*/ 	.short	(.L_69 - .L_68)
	.align		4
.L_68:
        /*0184*/ 	.word	index@(_Z17basic_sync_kernelPfi)
        /*0188*/ 	.word	0x00000000
.L_69:


//--------------------- .nv.compat                --------------------------
	.section	.nv.compat,"",@"SHT_CUDA_COMPAT_INFO"
	.align	4
        /*0000*/ 	.byte	0x02, 0x09, 0x00, 0x00, 0x02, 0x02, 0x01, 0x00, 0x02, 0x05, 0x05, 0x00, 0x03, 0x07, 0x01, 0x01
        /*0010*/ 	.byte	0x02, 0x03, 0x00, 0x00, 0x02, 0x06, 0x01, 0x00, 0x04, 0x0b, 0x08, 0x00, 0x09, 0x00, 0x00, 0x00
        /*0020*/ 	.byte	0x00, 0x00, 0x00, 0x00


//--------------------- .nv.info._Z15spinlock_kernelPiS_i --------------------------
	.section	.nv.info._Z15spinlock_kernelPiS_i,"",@"SHT_CUDA_INFO"
	.sectionflags	@""
	.align	4


	//----- nvinfo : EIATTR_CUDA_API_VERSION
	.align		4
        /*0000*/ 	.byte	0x04, 0x37
        /*0002*/ 	.short	(.L_71 - .L_70)
.L_70:
        /*0004*/ 	.word	0x00000082


	//----- nvinfo : EIATTR_KPARAM_INFO
	.align		4
.L_71:
        /*0008*/ 	.byte	0x04, 0x17
        /*000a*/ 	.short	(.L_73 - .L_72)
.L_72:
        /*000c*/ 	.word	0x00000000
        /*0010*/ 	.short	0x0002
        /*0012*/ 	.short	0x0010
        /*0014*/ 	.byte	0x00, 0xf0, 0x11, 0x00


	//----- nvinfo : EIATTR_KPARAM_INFO
	.align		4
.L_73:
        /*0018*/ 	.byte	0x04, 0x17
        /*001a*/ 	.short	(.L_75 - .L_74)
.L_74:
        /*001c*/ 	.word	0x00000000
        /*0020*/ 	.short	0x0001
        /*0022*/ 	.short	0x0008
        /*0024*/ 	.byte	0x00, 0xf5, 0x21, 0x00


	//----- nvinfo : EIATTR_KPARAM_INFO
	.align		4
.L_75:
        /*0028*/ 	.byte	0x04, 0x17
        /*002a*/ 	.short	(.L_77 - .L_76)
.L_76:
        /*002c*/ 	.word	0x00000000
        /*0030*/ 	.short	0x0000
        /*0032*/ 	.short	0x0000
        /*0034*/ 	.byte	0x00, 0xf5, 0x21, 0x00


	//----- nvinfo : EIATTR_SPARSE_MMA_MASK
	.align		4
.L_77:
        /*0038*/ 	.byte	0x03, 0x50
        /*003a*/ 	.short	0x0000


	//----- nvinfo : EIATTR_MAXREG_COUNT
	.align		4
        /*003c*/ 	.byte	0x03, 0x1b
        /*003e*/ 	.short	0x00ff


	//----- nvinfo : EIATTR_MERCURY_ISA_VERSION
	.align		4
        /*0040*/ 	.byte	0x03, 0x5f
        /*0042*/ 	.short	0x0101


	//----- nvinfo : EIATTR_VRC_CTA_INIT_COUNT
	.align		4
        /*0044*/ 	.byte	0x02, 0x4a
	.zero		1
	.zero		1


	//----- nvinfo : EIATTR_EXIT_INSTR_OFFSETS
	.align		4
        /*0048*/ 	.byte	0x04, 0x1c
        /*004a*/ 	.short	(.L_79 - .L_78)


	//   ....[0]....
.L_78:
        /*004c*/ 	.word	0x00000030


	//   ....[1]....
        /*0050*/ 	.word	0x00000200


	//----- nvinfo : EIATTR_CRS_STACK_SIZE
	.align		4
.L_79:
        /*0054*/ 	.byte	0x04, 0x1e
        /*0056*/ 	.short	(.L_81 - .L_80)
.L_80:
        /*0058*/ 	.word	0x00000000


	//----- nvinfo : EIATTR_CBANK_PARAM_SIZE
	.align		4
.L_81:
        /*005c*/ 	.byte	0x03, 0x19
        /*005e*/ 	.short	0x0014


	//----- nvinfo : EIATTR_PARAM_CBANK
	.align		4
        /*0060*/ 	.byte	0x04, 0x0a
        /*0062*/ 	.short	(.L_83 - .L_82)
	.align		4
.L_82:
        /*0064*/ 	.word	index@(.nv.constant0._Z15spinlock_kernelPiS_i)
        /*0068*/ 	.short	0x0380
        /*006a*/ 	.short	0x0014


	//----- nvinfo : EIATTR_SW_WAR
	.align		4
.L_83:
        /*006c*/ 	.byte	0x04, 0x36
        /*006e*/ 	.short	(.L_85 - .L_84)
.L_84:
        /*0070*/ 	.word	0x00000008
.L_85:


//--------------------- .nv.info._Z15consumer_kernelPf --------------------------
	.section	.nv.info._Z15consumer_kernelPf,"",@"SHT_CUDA_INFO"
	.sectionflags	@""
	.align	4


	//----- nvinfo : EIATTR_CUDA_API_VERSION
	.align		4
        /*0000*/ 	.byte	0x04, 0x37
        /*0002*/ 	.short	(.L_87 - .L_86)
.L_86:
        /*0004*/ 	.word	0x00000082


	//----- nvinfo : EIATTR_KPARAM_INFO
	.align		4
.L_87:
        /*0008*/ 	.byte	0x04, 0x17
        /*000a*/ 	.short	(.L_89 - .L_88)
.L_88:
        /*000c*/ 	.word	0x00000000
        /*0010*/ 	.short	0x0000
        /*0012*/ 	.short	0x0000
        /*0014*/ 	.byte	0x00, 0xf5, 0x21, 0x00


	//----- nvinfo : EIATTR_SPARSE_MMA_MASK
	.align		4
.L_89:
        /*0018*/ 	.byte	0x03, 0x50
        /*001a*/ 	.short	0x0000


	//----- nvinfo : EIATTR_MAXREG_COUNT
	.align		4
        /*001c*/ 	.byte	0x03, 0x1b
        /*001e*/ 	.short	0x00ff


	//----- nvinfo : EIATTR_MERCURY_ISA_VERSION
	.align		4
        /*0020*/ 	.byte	0x03, 0x5f
        /*0022*/ 	.short	0x0101


	//----- nvinfo : EIATTR_VRC_CTA_INIT_COUNT
	.align		4
        /*0024*/ 	.byte	0x02, 0x4a
	.zero		1
	.zero		1


	//----- nvinfo : EIATTR_EXIT_INSTR_OFFSETS
	.align		4
        /*0028*/ 	.byte	0x04, 0x1c
        /*002a*/ 	.short	(.L_91 - .L_90)


	//   ....[0]....
.L_90:
        /*002c*/ 	.word	0x00000040


	//   ....[1]....
        /*0030*/ 	.word	0x00000150


	//----- nvinfo : EIATTR_CRS_STACK_SIZE
	.align		4
.L_91:
        /*0034*/ 	.byte	0x04, 0x1e
        /*0036*/ 	.short	(.L_93 - .L_92)
.L_92:
        /*0038*/ 	.word	0x00000000


	//----- nvinfo : EIATTR_CBANK_PARAM_SIZE
	.align		4
.L_93:
        /*003c*/ 	.byte	0x03, 0x19
        /*003e*/ 	.short	0x0008


	//----- nvinfo : EIATTR_PARAM_CBANK
	.align		4
        /*0040*/ 	.byte	0x04, 0x0a
        /*0042*/ 	.short	(.L_95 - .L_94)
	.align		4
.L_94:
        /*0044*/ 	.word	index@(.nv.constant0._Z15consumer_kernelPf)
        /*0048*/ 	.short	0x0380
        /*004a*/ 	.short	0x0008


	//----- nvinfo : EIATTR_SW_WAR
	.align		4
.L_95:
        /*004c*/ 	.byte	0x04, 0x36
        /*004e*/ 	.short	(.L_97 - .L_96)
.L_96:
        /*0050*/ 	.word	0x00000008
.L_97:


//--------------------- .nv.info._Z15producer_kernelf --------------------------
	.section	.nv.info._Z15producer_kernelf,"",@"SHT_CUDA_INFO"
	.sectionflags	@""
	.align	4


	//----- nvinfo : EIATTR_CUDA_API_VERSION
	.align		4
        /*0000*/ 	.byte	0x04, 0x37
        /*0002*/ 	.short	(.L_99 - .L_98)
.L_98:
        /*0004*/ 	.word	0x00000082


	//----- nvinfo : EIATTR_KPARAM_INFO
	.align		4
.L_99:
        /*0008*/ 	.byte	0x04, 0x17
        /*000a*/ 	.short	(.L_101 - .L_100)
.L_100:
        /*000c*/ 	.word	0x00000000
        /*0010*/ 	.short	0x0000
        /*0012*/ 	.short	0x0000
        /*0014*/ 	.byte	0x00, 0xf0, 0x11, 0x00


	//----- nvinfo : EIATTR_SPARSE_MMA_MASK
	.align		4
.L_101:
        /*0018*/ 	.byte	0x03, 0x50
        /*001a*/ 	.short	0x0000


	//----- nvinfo : EIATTR_MAXREG_COUNT
	.align		4
        /*001c*/ 	.byte	0x03, 0x1b
        /*001e*/ 	.short	0x00ff


	//----- nvinfo : EIATTR_MERCURY_ISA_VERSION
	.align		4
        /*0020*/ 	.byte	0x03, 0x5f
        /*0022*/ 	.short	0x0101


	//----- nvinfo : EIATTR_VRC_CTA_INIT_COUNT
	.align		4
        /*0024*/ 	.byte	0x02, 0x4a
	.zero		1
	.zero		1


	//----- nvinfo : EIATTR_EXIT_INSTR_OFFSETS
	.align		4
        /*0028*/ 	.byte	0x04, 0x1c
        /*002a*/ 	.short	(.L_103 - .L_102)


	//   ....[0]....
.L_102:
        /*002c*/ 	.word	0x00000040


	//   ....[1]....
        /*0030*/ 	.word	0x00000100


	//----- nvinfo : EIATTR_CBANK_PARAM_SIZE
	.align		4
.L_103:
        /*0034*/ 	.byte	0x03, 0x19
        /*0036*/ 	.short	0x0004


	//----- nvinfo : EIATTR_PARAM_CBANK
	.align		4
        /*0038*/ 	.byte	0x04, 0x0a
        /*003a*/ 	.short	(.L_105 - .L_104)
	.align		4
.L_104:
        /*003c*/ 	.word	index@(.nv.constant0._Z15producer_kernelf)
        /*0040*/ 	.short	0x0380
        /*0042*/ 	.short	0x0004


	//----- nvinfo : EIATTR_SW_WAR
	.align		4
.L_105:
        /*0044*/ 	.byte	0x04, 0x36
        /*0046*/ 	.short	(.L_107 - .L_106)
.L_106:
        /*0048*/ 	.word	0x00000008
.L_107:


//--------------------- .nv.info._Z16grid_sync_kernelPfi --------------------------
	.section	.nv.info._Z16grid_sync_kernelPfi,"",@"SHT_CUDA_INFO"
	.sectionflags	@""
	.align	4


	//----- nvinfo : EIATTR_CUDA_API_VERSION
	.align		4
        /*0000*/ 	.byte	0x04, 0x37
        /*0002*/ 	.short	(.L_109 - .L_108)
.L_108:
        /*0004*/ 	.word	0x00000082


	//----- nvinfo : EIATTR_KPARAM_INFO
	.align		4
.L_109:
        /*0008*/ 	.byte	0x04, 0x17
        /*000a*/ 	.short	(.L_111 - .L_110)
.L_110:
        /*000c*/ 	.word	0x00000000
        /*0010*/ 	.short	0x0001
        /*0012*/ 	.short	0x0008
        /*0014*/ 	.byte	0x00, 0xf0, 0x11, 0x00


	//----- nvinfo : EIATTR_KPARAM_INFO
	.align		4
.L_111:
        /*0018*/ 	.byte	0x04, 0x17
        /*001a*/ 	.short	(.L_113 - .L_112)
.L_112:
        /*001c*/ 	.word	0x00000000
        /*0020*/ 	.short	0x0000
        /*0022*/ 	.short	0x0000
        /*0024*/ 	.byte	0x00, 0xf5, 0x21, 0x00


	//----- nvinfo : EIATTR_SPARSE_MMA_MASK
	.align		4
.L_113:
        /*0028*/ 	.byte	0x03, 0x50
        /*002a*/ 	.short	0x0000


	//----- nvinfo : EIATTR_MAXREG_COUNT
	.align		4
        /*002c*/ 	.byte	0x03, 0x1b
        /*002e*/ 	.short	0x00ff


	//----- nvinfo : EIATTR_NUM_BARRIERS
	.align		4
        /*0030*/ 	.byte	0x02, 0x4c
        /*0032*/ 	.byte	0x01
	.zero		1


	//----- nvinfo : EIATTR_MERCURY_ISA_VERSION
	.align		4
        /*0034*/ 	.byte	0x03, 0x5f
        /*0036*/ 	.short	0x0101


	//----- nvinfo : EIATTR_INT_WARP_WIDE_INSTR_OFFSETS
	.align		4
        /*0038*/ 	.byte	0x04, 0x31
        /*003a*/ 	.short	(.L_115 - .L_114)


	//   ....[0]....
.L_114:
        /*003c*/ 	.word	0x00000310


	//   ....[1]....
        /*0040*/ 	.word	0x00000450


	//----- nvinfo : EIATTR_COOP_GROUP_MASK_REGIDS
	.align		4
.L_115:
        /*0044*/ 	.byte	0x04, 0x29
        /*0046*/ 	.short	(.L_117 - .L_116)


	//   ....[0]....
.L_116:
        /*0048*/ 	.word	0xffffffff


	//   ....[1]....
        /*004c*/ 	.word	0xffffffff


	//----- nvinfo : EIATTR_COOP_GROUP_INSTR_OFFSETS
	.align		4
.L_117:
        /*0050*/ 	.byte	0x04, 0x28
        /*0052*/ 	.short	(.L_119 - .L_118)


	//   ....[0]....
.L_118:
        /*0054*/ 	.word	0x000002b0


	//   ....[1]....
        /*0058*/ 	.word	0x000004f0


	//----- nvinfo : EIATTR_VRC_CTA_INIT_COUNT
	.align		4
.L_119:
        /*005c*/ 	.byte	0x02, 0x4a
	.zero		1
	.zero		1


	//----- nvinfo : EIATTR_EXIT_INSTR_OFFSETS
	.align		4
        /*0060*/ 	.byte	0x04, 0x1c
        /*0062*/ 	.short	(.L_121 - .L_120)


	//   ....[0]....
.L_120:
        /*0064*/ 	.word	0x00000150


	//   ....[1]....
        /*0068*/ 	.word	0x00000510


	//   ....[2]....
        /*006c*/ 	.word	0x000005b0


	//----- nvinfo : EIATTR_CRS_STACK_SIZE
	.align		4
.L_121:
        /*0070*/ 	.byte	0x04, 0x1e
        /*0072*/ 	.short	(.L_123 - .L_122)
.L_122:
        /*0074*/ 	.word	0x00000000


	//----- nvinfo : EIATTR_CBANK_PARAM_SIZE
	.align		4
.L_123:
        /*0078*/ 	.byte	0x03, 0x19
        /*007a*/ 	.short	0x000c


	//----- nvinfo : EIATTR_PARAM_CBANK
	.align		4
        /*007c*/ 	.byte	0x04, 0x0a
        /*007e*/ 	.short	(.L_125 - .L_124)
	.align		4
.L_124:
        /*0080*/ 	.word	index@(.nv.constant0._Z16grid_sync_kernelPfi)
        /*0084*/ 	.short	0x0380
        /*0086*/ 	.short	0x000c


	//----- nvinfo : EIATTR_SW_WAR
	.align		4
.L_125:
        /*0088*/ 	.byte	0x04, 0x36
        /*008a*/ 	.short	(.L_127 - .L_126)
.L_126:
        /*008c*/ 	.word	0x00000008
.L_127:


//--------------------- .nv.info._Z25cooperative_groups_kernelPfi --------------------------
	.section	.nv.info._Z25cooperative_groups_kernelPfi,"",@"SHT_CUDA_INFO"
	.sectionflags	@""
	.align	4


	//----- nvinfo : EIATTR_CUDA_API_VERSION
	.align		4
        /*0000*/ 	.byte	0x04, 0x37
        /*0002*/ 	.short	(.L_129 - .L_128)
.L_128:
        /*0004*/ 	.word	0x00000082


	//----- nvinfo : EIATTR_KPARAM_INFO
	.align		4
.L_129:
        /*0008*/ 	.byte	0x04, 0x17
        /*000a*/ 	.short	(.L_131 - .L_130)
.L_130:
        /*000c*/ 	.word	0x00000000
        /*0010*/ 	.short	0x0001
        /*0012*/ 	.short	0x0008
        /*0014*/ 	.byte	0x00, 0xf0, 0x11, 0x00


	//----- nvinfo : EIATTR_KPARAM_INFO
	.align		4
.L_131:
        /*0018*/ 	.byte	0x04, 0x17
        /*001a*/ 	.short	(.L_133 - .L_132)
.L_132:
        /*001c*/ 	.word	0x00000000
        /*0020*/ 	.short	0x0000
        /*0022*/ 	.short	0x0000
        /*0024*/ 	.byte	0x00, 0xf5, 0x21, 0x00


	//----- nvinfo : EIATTR_SPARSE_MMA_MASK
	.align		4
.L_133:
        /*0028*/ 	.byte	0x03, 0x50
        /*002a*/ 	.short	0x0000


	//----- nvinfo : EIATTR_MAXREG_COUNT
	.align		4
        /*002c*/ 	.byte	0x03, 0x1b
        /*002e*/ 	.short	0x00ff


	//----- nvinfo : EIATTR_MERCURY_ISA_VERSION
	.align		4
        /*0030*/ 	.byte	0x03, 0x5f
        /*0032*/ 	.short	0x0101


	//----- nvinfo : EIATTR_COOP_GROUP_MASK_REGIDS
	.align		4
        /*0034*/ 	.byte	0x04, 0x29
        /*0036*/ 	.short	(.L_135 - .L_134)


	//   ....[0]....
.L_134:
        /*0038*/ 	.word	0xffffffff


	//   ....[1]....
        /*003c*/ 	.word	0xffffffff


	//   ....[2]....
        /*0040*/ 	.word	0xffffffff


	//   ....[3]....
        /*0044*/ 	.word	0xffffffff


	//   ....[4]....
        /*0048*/ 	.word	0xffffffff


	//----- nvinfo : EIATTR_COOP_GROUP_INSTR_OFFSETS
	.align		4
.L_135:
        /*004c*/ 	.byte	0x04, 0x28
        /*004e*/ 	.short	(.L_137 - .L_136)


	//   ....[0]....
.L_136:
        /*0050*/ 	.word	0x00000120


	//   ....[1]....
        /*0054*/ 	.word	0x00000140


	//   ....[2]....
        /*0058*/ 	.word	0x00000160


	//   ....[3]....
        /*005c*/ 	.word	0x00000180


	//   ....[4]....
        /*0060*/ 	.word	0x000001a0


	//----- nvinfo : EIATTR_VRC_CTA_INIT_COUNT
	.align		4
.L_137:
        /*0064*/ 	.byte	0x02, 0x4a
	.zero		1
	.zero		1


	//----- nvinfo : EIATTR_EXIT_INSTR_OFFSETS
	.align		4
        /*0068*/ 	.byte	0x04, 0x1c
        /*006a*/ 	.short	(.L_139 - .L_138)


	//   ....[0]....
.L_138:
        /*006c*/ 	.word	0x000000c0


	//   ....[1]....
        /*0070*/ 	.word	0x000001b0


	//   ....[2]....
        /*0074*/ 	.word	0x00000220


	//----- nvinfo : EIATTR_CBANK_PARAM_SIZE
	.align		4
.L_139:
        /*0078*/ 	.byte	0x03, 0x19
        /*007a*/ 	.short	0x000c


	//----- nvinfo : EIATTR_PARAM_CBANK
	.align		4
        /*007c*/ 	.byte	0x04, 0x0a
        /*007e*/ 	.short	(.L_141 - .L_140)
	.align		4
.L_140:
        /*0080*/ 	.word	index@(.nv.constant0._Z25cooperative_groups_kernelPfi)
        /*0084*/ 	.short	0x0380
        /*0086*/ 	.short	0x000c


	//----- nvinfo : EIATTR_SW_WAR
	.align		4
.L_141:
        /*0088*/ 	.byte	0x04, 0x36
        /*008a*/ 	.short	(.L_143 - .L_142)
.L_142:
        /*008c*/ 	.word	0x00000008
.L_143:


//--------------------- .nv.info._Z23atomic_max_float_kernelPfS_i --------------------------
	.section	.nv.info._Z23atomic_max_float_kernelPfS_i,"",@"SHT_CUDA_INFO"
	.sectionflags	@""
	.align	4


	//----- nvinfo : EIATTR_CUDA_API_VERSION
	.align		4
        /*0000*/ 	.byte	0x04, 0x37
        /*0002*/ 	.short	(.L_145 - .L_144)
.L_144:
        /*0004*/ 	.word	0x00000082


	//----- nvinfo : EIATTR_KPARAM_INFO
	.align		4
.L_145:
        /*0008*/ 	.byte	0x04, 0x17
        /*000a*/ 	.short	(.L_147 - .L_146)
.L_146:
        /*000c*/ 	.word	0x00000000
        /*0010*/ 	.short	0x0002
        /*0012*/ 	.short	0x0010
        /*0014*/ 	.byte	0x00, 0xf0, 0x11, 0x00


	//----- nvinfo : EIATTR_KPARAM_INFO
	.align		4
.L_147:
        /*0018*/ 	.byte	0x04, 0x17
        /*001a*/ 	.short	(.L_149 - .L_148)
.L_148:
        /*001c*/ 	.word	0x00000000
        /*0020*/ 	.short	0x0001
        /*0022*/ 	.short	0x0008
        /*0024*/ 	.byte	0x00, 0xf5, 0x21, 0x00


	//----- nvinfo : EIATTR_KPARAM_INFO
	.align		4
.L_149:
        /*0028*/ 	.byte	0x04, 0x17
        /*002a*/ 	.short	(.L_151 - .L_150)
.L_150:
        /*002c*/ 	.word	0x00000000
        /*0030*/ 	.short	0x0000
        /*0032*/ 	.short	0x0000
        /*0034*/ 	.byte	0x00, 0xf5, 0x21, 0x00


	//----- nvinfo : EIATTR_SPARSE_MMA_MASK
	.align		4
.L_151:
        /*0038*/ 	.byte	0x03, 0x50
        /*003a*/ 	.short	0x0000


	//----- nvinfo : EIATTR_MAXREG_COUNT
	.align		4
        /*003c*/ 	.byte	0x03, 0x1b
        /*003e*/ 	.short	0x00ff


	//----- nvinfo : EIATTR_MERCURY_ISA_VERSION
	.align		4
        /*0040*/ 	.byte	0x03, 0x5f
        /*0042*/ 	.short	0x0101


	//----- nvinfo : EIATTR_VRC_CTA_INIT_COUNT
	.align		4
        /*0044*/ 	.byte	0x02, 0x4a
	.zero		1
	.zero		1


	//----- nvinfo : EIATTR_EXIT_INSTR_OFFSETS
	.align		4
        /*0048*/ 	.byte	0x04, 0x1c
        /*004a*/ 	.short	(.L_153 - .L_152)


	//   ....[0]....
.L_152:
        /*004c*/ 	.word	0x00000070


	//   ....[1]....
        /*0050*/ 	.word	0x00000100


	//   ....[2]....
        /*0054*/ 	.word	0x00000150


	//----- nvinfo : EIATTR_CRS_STACK_SIZE
	.align		4
.L_153:
        /*0058*/ 	.byte	0x04, 0x1e
        /*005a*/ 	.short	(.L_155 - .L_154)
.L_154:
        /*005c*/ 	.word	0x00000000


	//----- nvinfo : EIATTR_CBANK_PARAM_SIZE
	.align		4
.L_155:
        /*0060*/ 	.byte	0x03, 0x19
        /*0062*/ 	.short	0x0014


	//----- nvinfo : EIATTR_PARAM_CBANK
	.align		4
        /*0064*/ 	.byte	0x04, 0x0a
        /*0066*/ 	.short	(.L_157 - .L_156)
	.align		4
.L_156:
        /*0068*/ 	.word	index@(.nv.constant0._Z23atomic_max_float_kernelPfS_i)
        /*006c*/ 	.short	0x0380
        /*006e*/ 	.short	0x0014


	//----- nvinfo : EIATTR_SW_WAR
	.align		4
.L_157:
        /*0070*/ 	.byte	0x04, 0x36
        /*0072*/ 	.short	(.L_159 - .L_158)
.L_158:
        /*0074*/ 	.word	0x00000008
.L_159:


//--------------------- .nv.info._Z17atomic_cas_kernelPiii --------------------------
	.section	.nv.info._Z17atomic_cas_kernelPiii,"",@"SHT_CUDA_INFO"
	.sectionflags	@""
	.align	4


	//----- nvinfo : EIATTR_CUDA_API_VERSION
	.align		4
        /*0000*/ 	.byte	0x04, 0x37
        /*0002*/ 	.short	(.L_161 - .L_160)
.L_160:
        /*0004*/ 	.word	0x00000082


	//----- nvinfo : EIATTR_KPARAM_INFO
	.align		4
.L_161:
        /*0008*/ 	.byte	0x04, 0x17
        /*000a*/ 	.short	(.L_163 - .L_162)
.L_162:
        /*000c*/ 	.word	0x00000000
        /*0010*/ 	.short	0x0002
        /*0012*/ 	.short	0x000c
        /*0014*/ 	.byte	0x00, 0xf0, 0x11, 0x00


	//----- nvinfo : EIATTR_KPARAM_INFO
	.align		4
.L_163:
        /*0018*/ 	.byte	0x04, 0x17
        /*001a*/ 	.short	(.L_165 - .L_164)
.L_164:
        /*001c*/ 	.word	0x00000000
        /*0020*/ 	.short	0x0001
        /*0022*/ 	.short	0x0008
        /*0024*/ 	.byte	0x00, 0xf0, 0x11, 0x00


	//----- nvinfo : EIATTR_KPARAM_INFO
	.align		4
.L_165:
        /*0028*/ 	.byte	0x04, 0x17
        /*002a*/ 	.short	(.L_167 - .L_166)
.L_166:
        /*002c*/ 	.word	0x00000000
        /*0030*/ 	.short	0x0000
        /*0032*/ 	.short	0x0000
        /*0034*/ 	.byte	0x00, 0xf5, 0x21, 0x00


	//----- nvinfo : EIATTR_SPARSE_MMA_MASK
	.align		4
.L_167:
        /*0038*/ 	.byte	0x03, 0x50
        /*003a*/ 	.short	0x0000


	//----- nvinfo : EIATTR_MAXREG_COUNT
	.align		4
        /*003c*/ 	.byte	0x03, 0x1b
        /*003e*/ 	.short	0x00ff


	//----- nvinfo : EIATTR_EXTERNS
	.align		4
        /*0040*/ 	.byte	0x04, 0x0f
        /*0042*/ 	.short	(.L_169 - .L_168)


	//   ....[0]....
	.align		4
.L_168:
        /*0044*/ 	.word	index@(vprintf)


	//----- nvinfo : EIATTR_MERCURY_ISA_VERSION
	.align		4
.L_169:
        /*0048*/ 	.byte	0x03, 0x5f
        /*004a*/ 	.short	0x0101


	//----- nvinfo : EIATTR_VRC_CTA_INIT_COUNT
	.align		4
        /*004c*/ 	.byte	0x02, 0x4a
	.zero		1
	.zero		1


	//----- nvinfo : EIATTR_SYSCALL_OFFSETS
	.align		4
        /*0050*/ 	.byte	0x04, 0x46
        /*0052*/ 	.short	(.L_171 - .L_170)


	//   ....[0]....
.L_170:
        /*0054*/ 	.word	0x000001c0


	//----- nvinfo : EIATTR_EXIT_INSTR_OFFSETS
	.align		4
.L_171:
        /*0058*/ 	.byte	0x04, 0x1c
        /*005a*/ 	.short	(.L_173 - .L_172)


	//   ....[0]....
.L_172:
        /*005c*/ 	.word	0x000000c0


	//   ....[1]....
        /*0060*/ 	.word	0x000001d0


	//----- nvinfo : EIATTR_CRS_STACK_SIZE
	.align		4
.L_173:
        /*0064*/ 	.byte	0x04, 0x1e
        /*0066*/ 	.short	(.L_175 - .L_174)
.L_174:
        /*0068*/ 	.word	0x00000000


	//----- nvinfo : EIATTR_CBANK_PARAM_SIZE
	.align		4
.L_175:
        /*006c*/ 	.byte	0x03, 0x19
        /*006e*/ 	.short	0x0010


	//----- nvinfo : EIATTR_PARAM_CBANK
	.align		4
        /*0070*/ 	.byte	0x04, 0x0a
        /*0072*/ 	.short	(.L_177 - .L_176)
	.align		4
.L_176:
        /*0074*/ 	.word	index@(.nv.constant0._Z17atomic_cas_kernelPiii)
        /*0078*/ 	.short	0x0380
        /*007a*/ 	.short	0x0010


	//----- nvinfo : EIATTR_SW_WAR
	.align		4
.L_177:
        /*007c*/ 	.byte	0x04, 0x36
        /*007e*/ 	.short	(.L_179 - .L_178)
.L_178:
        /*0080*/ 	.word	0x00000008
.L_179:


//--------------------- .nv.info._Z23atomic_histogram_kernelPiS_ii --------------------------
	.section	.nv.info._Z23atomic_histogram_kernelPiS_ii,"",@"SHT_CUDA_INFO"
	.sectionflags	@""
	.align	4


	//----- nvinfo : EIATTR_CUDA_API_VERSION
	.align		4
        /*0000*/ 	.byte	0x04, 0x37
        /*0002*/ 	.short	(.L_181 - .L_180)
.L_180:
        /*0004*/ 	.word	0x00000082


	//----- nvinfo : EIATTR_KPARAM_INFO
	.align		4
.L_181:
        /*0008*/ 	.byte	0x04, 0x17
        /*000a*/ 	.short	(.L_183 - .L_182)
.L_182:
        /*000c*/ 	.word	0x00000000
        /*0010*/ 	.short	0x0003
        /*0012*/ 	.short	0x0014
        /*0014*/ 	.byte	0x00, 0xf0, 0x11, 0x00


	//----- nvinfo : EIATTR_KPARAM_INFO
	.align		4
.L_183:
        /*0018*/ 	.byte	0x04, 0x17
        /*001a*/ 	.short	(.L_185 - .L_184)
.L_184:
        /*001c*/ 	.word	0x00000000
        /*0020*/ 	.short	0x0002
        /*0022*/ 	.short	0x0010
        /*0024*/ 	.byte	0x00, 0xf0, 0x11, 0x00


	//----- nvinfo : EIATTR_KPARAM_INFO
	.align		4
.L_185:
        /*0028*/ 	.byte	0x04, 0x17
        /*002a*/ 	.short	(.L_187 - .L_186)
.L_186:
        /*002c*/ 	.word	0x00000000
        /*0030*/ 	.short	0x0001
        /*0032*/ 	.short	0x0008
        /*0034*/ 	.byte	0x00, 0xf5, 0x21, 0x00


	//----- nvinfo : EIATTR_KPARAM_INFO
	.align		4
.L_187:
        /*0038*/ 	.byte	0x04, 0x17
        /*003a*/ 	.short	(.L_189 - .L_188)
.L_188:
        /*003c*/ 	.word	0x00000000
        /*0040*/ 	.short	0x0000
        /*0042*/ 	.short	0x0000
        /*0044*/ 	.byte	0x00, 0xf5, 0x21, 0x00


	//----- nvinfo : EIATTR_SPARSE_MMA_MASK
	.align		4
.L_189:
        /*0048*/ 	.byte	0x03, 0x50
        /*004a*/ 	.short	0x0000


	//----- nvinfo : EIATTR_MAXREG_COUNT
	.align		4
        /*004c*/ 	.byte	0x03, 0x1b
        /*004e*/ 	.short	0x00ff


	//----- nvinfo : EIATTR_MERCURY_ISA_VERSION
	.align		4
        /*0050*/ 	.byte	0x03, 0x5f
        /*0052*/ 	.short	0x0101


	//----- nvinfo : EIATTR_VRC_CTA_INIT_COUNT
	.align		4
        /*0054*/ 	.byte	0x02, 0x4a
	.zero		1
	.zero		1


	//----- nvinfo : EIATTR_EXIT_INSTR_OFFSETS
	.align		4
        /*0058*/ 	.byte	0x04, 0x1c
        /*005a*/ 	.short	(.L_191 - .L_190)


	//   ....[0]....
.L_190:
        /*005c*/ 	.word	0x00000070


	//   ....[1]....
        /*0060*/ 	.word	0x00000260


	//----- nvinfo : EIATTR_CBANK_PARAM_SIZE
	.align		4
.L_191:
        /*0064*/ 	.byte	0x03, 0x19
        /*0066*/ 	.short	0x0018


	//----- nvinfo : EIATTR_PARAM_CBANK
	.align		4
        /*0068*/ 	.byte	0x04, 0x0a
        /*006a*/ 	.short	(.L_193 - .L_192)
	.align		4
.L_192:
        /*006c*/ 	.word	index@(.nv.constant0._Z23atomic_histogram_kernelPiS_ii)
        /*0070*/ 	.short	0x0380
        /*0072*/ 	.short	0x0018


	//----- nvinfo : EIATTR_SW_WAR
	.align		4
.L_193:
        /*0074*/ 	.byte	0x04, 0x36
        /*0076*/ 	.short	(.L_195 - .L_194)
.L_194:
        /*0078*/ 	.word	0x00000008
.L_195:


//--------------------- .nv.info._Z23atomic_increment_kernelPii --------------------------
	.section	.nv.info._Z23atomic_increment_kernelPii,"",@"SHT_CUDA_INFO"
	.sectionflags	@""
	.align	4


	//----- nvinfo : EIATTR_CUDA_API_VERSION
	.align		4
        /*0000*/ 	.byte	0x04, 0x37
        /*0002*/ 	.short	(.L_197 - .L_196)
.L_196:
        /*0004*/ 	.word	0x00000082


	//----- nvinfo : EIATTR_KPARAM_INFO
	.align		4
.L_197:
        /*0008*/ 	.byte	0x04, 0x17
        /*000a*/ 	.short	(.L_199 - .L_198)
.L_198:
        /*000c*/ 	.word	0x00000000
        /*0010*/ 	.short	0x0001
        /*0012*/ 	.short	0x0008
        /*0014*/ 	.byte	0x00, 0xf0, 0x11, 0x00


	//----- nvinfo : EIATTR_KPARAM_INFO
	.align		4
.L_199:
        /*0018*/ 	.byte	0x04, 0x17
        /*001a*/ 	.short	(.L_201 - .L_200)
.L_200:
        /*001c*/ 	.word	0x00000000
        /*0020*/ 	.short	0x0000
        /*0022*/ 	.short	0x0000
        /*0024*/ 	.byte	0x00, 0xf5, 0x21, 0x00


	//----- nvinfo : EIATTR_SPARSE_MMA_MASK
	.align		4
.L_201:
        /*0028*/ 	.byte	0x03, 0x50
        /*002a*/ 	.short	0x0000


	//----- nvinfo : EIATTR_MAXREG_COUNT
	.align		4
        /*002c*/ 	.byte	0x03, 0x1b
        /*002e*/ 	.short	0x00ff


	//----- nvinfo : EIATTR_MERCURY_ISA_VERSION
	.align		4
        /*0030*/ 	.byte	0x03, 0x5f
        /*0032*/ 	.short	0x0101


	//----- nvinfo : EIATTR_INT_WARP_WIDE_INSTR_OFFSETS
	.align		4
        /*0034*/ 	.byte	0x04, 0x31
        /*0036*/ 	.short	(.L_203 - .L_202)


	//   ....[0]....
.L_202:
        /*0038*/ 	.word	0x000000d0


	//   ....[1]....
        /*003c*/ 	.word	0x000001c0


	//----- nvinfo : EIATTR_VRC_CTA_INIT_COUNT
	.align		4
.L_203:
        /*0040*/ 	.byte	0x02, 0x4a
	.zero		1
	.zero		1


	//----- nvinfo : EIATTR_EXIT_INSTR_OFFSETS
	.align		4
        /*0044*/ 	.byte	0x04, 0x1c
        /*0046*/ 	.short	(.L_205 - .L_204)


	//   ....[0]....
.L_204:
        /*0048*/ 	.word	0x00000030


	//   ....[1]....
        /*004c*/ 	.word	0x00000180


	//   ....[2]....
        /*0050*/ 	.word	0x00000240


	//----- nvinfo : EIATTR_CBANK_PARAM_SIZE
	.align		4
.L_205:
        /*0054*/ 	.byte	0x03, 0x19
        /*0056*/ 	.short	0x000c


	//----- nvinfo : EIATTR_PARAM_CBANK
	.align		4
        /*0058*/ 	.byte	0x04, 0x0a
        /*005a*/ 	.short	(.L_207 - .L_206)
	.align		4
.L_206:
        /*005c*/ 	.word	index@(.nv.constant0._Z23atomic_increment_kernelPii)
        /*0060*/ 	.short	0x0380
        /*0062*/ 	.short	0x000c


	//----- nvinfo : EIATTR_SW_WAR
	.align		4
.L_207:
        /*0064*/ 	.byte	0x04, 0x36
        /*0066*/ 	.short	(.L_209 - .L_208)
.L_208:
        /*0068*/ 	.word	0x00000008
.L_209:


//--------------------- .nv.info._Z16warp_sync_kernelPfi --------------------------
	.section	.nv.info._Z16warp_sync_kernelPfi,"",@"SHT_CUDA_INFO"
	.sectionflags	@""
	.align	4


	//----- nvinfo : EIATTR_CUDA_API_VERSION
	.align		4
        /*0000*/ 	.byte	0x04, 0x37
        /*0002*/ 	.short	(.L_211 - .L_210)
.L_210:
        /*0004*/ 	.word	0x00000082


	//----- nvinfo : EIATTR_KPARAM_INFO
	.align		4
.L_211:
        /*0008*/ 	.byte	0x04, 0x17
        /*000a*/ 	.short	(.L_213 - .L_212)
.L_212:
        /*000c*/ 	.word	0x00000000
        /*0010*/ 	.short	0x0001
        /*0012*/ 	.short	0x0008
        /*0014*/ 	.byte	0x00, 0xf0, 0x11, 0x00


	//----- nvinfo : EIATTR_KPARAM_INFO
	.align		4
.L_213:
        /*0018*/ 	.byte	0x04, 0x17
        /*001a*/ 	.short	(.L_215 - .L_214)
.L_214:
        /*001c*/ 	.word	0x00000000
        /*0020*/ 	.short	0x0000
        /*0022*/ 	.short	0x0000
        /*0024*/ 	.byte	0x00, 0xf5, 0x21, 0x00


	//----- nvinfo : EIATTR_SPARSE_MMA_MASK
	.align		4
.L_215:
        /*0028*/ 	.byte	0x03, 0x50
        /*002a*/ 	.short	0x0000


	//----- nvinfo : EIATTR_MAXREG_COUNT
	.align		4
        /*002c*/ 	.byte	0x03, 0x1b
        /*002e*/ 	.short	0x00ff


	//----- nvinfo : EIATTR_MERCURY_ISA_VERSION
	.align		4
        /*0030*/ 	.byte	0x03, 0x5f
        /*0032*/ 	.short	0x0101


	//----- nvinfo : EIATTR_COOP_GROUP_MASK_REGIDS
	.align		4
        /*0034*/ 	.byte	0x04, 0x29
        /*0036*/ 	.short	(.L_217 - .L_216)


	//   ....[0]....
.L_216:
        /*0038*/ 	.word	0xffffffff


	//   ....[1]....
        /*003c*/ 	.word	0xffffffff


	//   ....[2]....
        /*0040*/ 	.word	0xffffffff


	//   ....[3]....
        /*0044*/ 	.word	0xffffffff


	//   ....[4]....
        /*0048*/ 	.word	0xffffffff


	//----- nvinfo : EIATTR_COOP_GROUP_INSTR_OFFSETS
	.align		4
.L_217:
        /*004c*/ 	.byte	0x04, 0x28
        /*004e*/ 	.short	(.L_219 - .L_218)


	//   ....[0]....
.L_218:
        /*0050*/ 	.word	0x000000d0


	//   ....[1]....
        /*0054*/ 	.word	0x000000f0


	//   ....[2]....
        /*0058*/ 	.word	0x00000110


	//   ....[3]....
        /*005c*/ 	.word	0x00000130


	//   ....[4]....
        /*0060*/ 	.word	0x00000150


	//----- nvinfo : EIATTR_VRC_CTA_INIT_COUNT
	.align		4
.L_219:
        /*0064*/ 	.byte	0x02, 0x4a
	.zero		1
	.zero		1


	//----- nvinfo : EIATTR_EXIT_INSTR_OFFSETS
	.align		4
        /*0068*/ 	.byte	0x04, 0x1c
        /*006a*/ 	.short	(.L_221 - .L_220)


	//   ....[0]....
.L_220:
        /*006c*/ 	.word	0x00000070


	//   ....[1]....
        /*0070*/ 	.word	0x00000160


	//   ....[2]....
        /*0074*/ 	.word	0x000001d0


	//----- nvinfo : EIATTR_CBANK_PARAM_SIZE
	.align		4
.L_221:
        /*0078*/ 	.byte	0x03, 0x19
        /*007a*/ 	.short	0x000c


	//----- nvinfo : EIATTR_PARAM_CBANK
	.align		4
        /*007c*/ 	.byte	0x04, 0x0a
        /*007e*/ 	.short	(.L_223 - .L_222)
	.align		4
.L_222:
        /*0080*/ 	.word	index@(.nv.constant0._Z16warp_sync_kernelPfi)
        /*0084*/ 	.short	0x0380
        /*0086*/ 	.short	0x000c


	//----- nvinfo : EIATTR_SW_WAR
	.align		4
.L_223:
        /*0088*/ 	.byte	0x04, 0x36
        /*008a*/ 	.short	(.L_225 - .L_224)
.L_224:
        /*008c*/ 	.word	0x00000008
.L_225:


//--------------------- .nv.info._Z17basic_sync_kernelPfi --------------------------
	.section	.nv.info._Z17basic_sync_kernelPfi,"",@"SHT_CUDA_INFO"
	.sectionflags	@""
	.align	4


	//----- nvinfo : EIATTR_CUDA_API_VERSION
	.align		4
        /*0000*/ 	.byte	0x04, 0x37
        /*0002*/ 	.short	(.L_227 - .L_226)
.L_226:
        /*0004*/ 	.word	0x00000082


	//----- nvinfo : EIATTR_KPARAM_INFO
	.align		4
.L_227:
        /*0008*/ 	.byte	0x04, 0x17
        /*000a*/ 	.short	(.L_229 - .L_228)
.L_228:
        /*000c*/ 	.word	0x00000000
        /*0010*/ 	.short	0x0001
        /*0012*/ 	.short	0x0008
        /*0014*/ 	.byte	0x00, 0xf0, 0x11, 0x00


	//----- nvinfo : EIATTR_KPARAM_INFO
	.align		4
.L_229:
        /*0018*/ 	.byte	0x04, 0x17
        /*001a*/ 	.short	(.L_231 - .L_230)
.L_230:
        /*001c*/ 	.word	0x00000000
        /*0020*/ 	.short	0x0000
        /*0022*/ 	.short	0x0000
        /*0024*/ 	.byte	0x00, 0xf5, 0x21, 0x00


	//----- nvinfo : EIATTR_SPARSE_MMA_MASK
	.align		4
.L_231:
        /*0028*/ 	.byte	0x03, 0x50
        /*002a*/ 	.short	0x0000


	//----- nvinfo : EIATTR_MAXREG_COUNT
	.align		4
        /*002c*/ 	.byte	0x03, 0x1b
        /*002e*/ 	.short	0x00ff


	//----- nvinfo : EIATTR_NUM_BARRIERS
	.align		4
        /*0030*/ 	.byte	0x02, 0x4c
        /*0032*/ 	.byte	0x01
	.zero		1


	//----- nvinfo : EIATTR_MERCURY_ISA_VERSION
	.align		4
        /*0034*/ 	.byte	0x03, 0x5f
        /*0036*/ 	.short	0x0101


	//----- nvinfo : EIATTR_VRC_CTA_INIT_COUNT
	.align		4
        /*0038*/ 	.byte	0x02, 0x4a
	.zero		1
	.zero		1


	//----- nvinfo : EIATTR_EXIT_INSTR_OFFSETS
	.align		4
        /*003c*/ 	.byte	0x04, 0x1c
        /*003e*/ 	.short	(.L_233 - .L_232)


	//   ....[0]....
.L_232:
        /*0040*/ 	.word	0x00000250


	//   ....[1]....
        /*0044*/ 	.word	0x000002d0


	//----- nvinfo : EIATTR_CBANK_PARAM_SIZE
	.align		4
.L_233:
        /*0048*/ 	.byte	0x03, 0x19
        /*004a*/ 	.short	0x000c


	//----- nvinfo : EIATTR_PARAM_CBANK
	.align		4
        /*004c*/ 	.byte	0x04, 0x0a
        /*004e*/ 	.short	(.L_235 - .L_234)
	.align		4
.L_234:
        /*0050*/ 	.word	index@(.nv.constant0._Z17basic_sync_kernelPfi)
        /*0054*/ 	.short	0x0380
        /*0056*/ 	.short	0x000c


	//----- nvinfo : EIATTR_SW_WAR
	.align		4
.L_235:
        /*0058*/ 	.byte	0x04, 0x36
        /*005a*/ 	.short	(.L_237 - .L_236)
.L_236:
        /*005c*/ 	.word	0x00000008
.L_237:


//--------------------- .nv.callgraph             --------------------------
	.section	.nv.callgraph,"",@"SHT_CUDA_CALLGRAPH"
	.align	4
	.sectionentsize	8
	.align		4
        /*0000*/ 	.word	0x00000000
	.align		4
        /*0004*/ 	.word	0xffffffff
	.align		4
        /*0008*/ 	.word	index@(_Z17atomic_cas_kernelPiii)
	.align		4
        /*000c*/ 	.word	index@(vprintf)
	.align		4
        /*0010*/ 	.word	0x00000000
	.align		4
        /*0014*/ 	.word	0xfffffffe
	.align		4
        /*0018*/ 	.word	0x00000000
	.align		4
        /*001c*/ 	.word	0xfffffffd
	.align		4
        /*0020*/ 	.word	0x00000000
	.align		4
        /*0024*/ 	.word	0xfffffffc


//--------------------- .nv.constant4             --------------------------
	.section	.nv.constant4,"a",@progbits
	.align	8
	.align		8
.nv.constant4:
        /*0000*/ 	.dword	global_counter
	.align		8
        /*0008*/ 	.dword	flag
	.align		8
        /*0010*/ 	.dword	shared_data
	.align		8
        /*0018*/ 	.dword	$str
	.align		8
        /*0020*/ 	.dword	vprintf


//--------------------- .text._Z15spinlock_kernelPiS_i --------------------------
	.section	.text._Z15spinlock_kernelPiS_i,"ax",@progbits
	.align	128
        .global         _Z15spinlock_kernelPiS_i
        .type           _Z15spinlock_kernelPiS_i,@function
        .size           _Z15spinlock_kernelPiS_i,(.L_x_26 - _Z15spinlock_kernelPiS_i)
        .other          _Z15spinlock_kernelPiS_i,@"STO_CUDA_ENTRY STV_DEFAULT"
_Z15spinlock_kernelPiS_i:
.text._Z15spinlock_kernelPiS_i:
[----:B------:R-:W-:Y:S08]  /*0000*/  LDC R1, c[0x0][0x37c] ;  /* 0x0000df00ff017b82 */ /* 0x000ff00000000800 */
[----:B------:R-:W0:Y:S02]  /*0010*/  LDC R0, c[0x0][0x390] ;  /* 0x0000e400ff007b82 */ /* 0x000e240000000800 */
[----:B0-----:R-:W-:-:S13]  /*0020*/  ISETP.GE.AND P0, PT, R0, 0x1, PT ;  /* 0x000000010000780c */ /* 0x001fda0003f06270 */
[----:B------:R-:W-:Y:S05]  /*0030*/  @!P0 EXIT ;  /* 0x000000000000894d */ /* 0x000fea0003800000 */
[----:B------:R-:W0:Y:S01]  /*0040*/  LDC.64 R2, c[0x0][0x388] ;  /* 0x0000e200ff027b82 */ /* 0x000e220000000a00 */
[----:B------:R-:W-:Y:S01]  /*0050*/  IMAD.MOV.U32 R0, RZ, RZ, RZ ;  /* 0x000000ffff007224 */ /* 0x000fe200078e00ff */
[----:B------:R-:W1:Y:S01]  /*0060*/  LDCU.64 UR4, c[0x0][0x358] ;  /* 0x00006b00ff0477ac */ /* 0x000e620008000a00 */
[----:B------:R-:W-:Y:S01]  /*0070*/  IMAD.MOV.U32 R9, RZ, RZ, 0x1 ;  /* 0x00000001ff097424 */ /* 0x000fe200078e00ff */
[----:B------:R-:W2:Y:S06]  /*0080*/  LDCU UR6, c[0x0][0x390] ;  /* 0x00007200ff0677ac */ /* 0x000eac0008000800 */
.L_x_2:
[----:B-----5:R-:W-:Y:S01]  /*0090*/  BSSY B0, `(.L_x_0) ;  /* 0x0000006000007945 */ /* 0x020fe20003800000 */
.L_x_1:
[----:B------:R-:W-:Y:S01]  /*00a0*/  HFMA2 R8, -RZ, RZ, 0, 0 ;  /* 0x00000000ff087431 */ /* 0x000fe200000001ff */
[----:B------:R-:W-:Y:S05]  /*00b0*/  YIELD ;  /* 0x0000000000007946 */ /* 0x000fea0003800000 */
[----:B0-----:R-:W3:Y:S02]  /*00c0*/  ATOMG.E.CAS.STRONG.GPU PT, R4, [R2], R8, R9 ;  /* 0x00000008020473a9 */ /* 0x001ee400001ee109 */
[----:B---3--:R-:W-:-:S13]  /*00d0*/  ISETP.NE.AND P0, PT, R4, RZ, PT ;  /* 0x000000ff0400720c */ /* 0x008fda0003f05270 */
[----:B------:R-:W-:Y:S05]  /*00e0*/  @P0 BRA `(.L_x_1) ;  /* 0xfffffffc00ec0947 */ /* 0x000fea000383ffff */
[----:B-12---:R-:W-:Y:S05]  /*00f0*/  BSYNC B0 ;  /* 0x0000000000007941 */ /* 0x006fea0003800000 */
.L_x_0:
[----:B------:R-:W0:Y:S01]  /*0100*/  LDC.64 R4, c[0x0][0x380] ;  /* 0x0000e000ff047b82 */ /* 0x000e220000000a00 */
[----:B------:R-:W-:Y:S06]  /*0110*/  MEMBAR.SC.GPU ;  /* 0x0000000000007992 */ /* 0x000fec0000002000 */
[----:B------:R-:W-:-:S00]  /*0120*/  ERRBAR ;  /* 0x00000000000079ab */ /* 0x000fc00000000000 */
[----:B------:R-:W-:Y:S06]  /*0130*/  CGAERRBAR ;  /* 0x00000000000075ab */ /* 0x000fec0000000000 */
[----:B------:R-:W-:Y:S04]  /*0140*/  CCTL.IVALL ;  /* 0x00000000ff00798f */ /* 0x000fe80002000000 */
[----:B0-----:R-:W2:Y:S02]  /*0150*/  LDG.E R6, desc[UR4][R4.64] ;  /* 0x0000000404067981 */ /* 0x001ea4000c1e1900 */
[----:B--2---:R-:W-:-:S05]  /*0160*/  VIADD R7, R6, 0x1 ;  /* 0x0000000106077836 */ /* 0x004fca0000000000 */
[----:B------:R3:W-:Y:S01]  /*0170*/  STG.E desc[UR4][R4.64], R7 ;  /* 0x0000000704007986 */ /* 0x0007e2000c101904 */
[----:B------:R-:W-:Y:S06]  /*0180*/  MEMBAR.SC.GPU ;  /* 0x0000000000007992 */ /* 0x000fec0000002000 */
[----:B------:R-:W-:-:S00]  /*0190*/  ERRBAR ;  /* 0x00000000000079ab */ /* 0x000fc00000000000 */
[----:B------:R-:W-:Y:S06]  /*01a0*/  CGAERRBAR ;  /* 0x00000000000075ab */ /* 0x000fec0000000000 */
[----:B------:R-:W-:Y:S01]  /*01b0*/  CCTL.IVALL ;  /* 0x00000000ff00798f */ /* 0x000fe20002000000 */
[----:B------:R-:W-:-:S03]  /*01c0*/  IADD3 R0, PT, PT, R0, 0x1, RZ ;  /* 0x0000000100007810 */ /* 0x000fc60007ffe0ff */
[----:B------:R3:W5:Y:S01]  /*01d0*/  ATOMG.E.EXCH.STRONG.GPU PT, RZ, desc[UR4][R2.64], RZ ;  /* 0x800000ff02ff79a8 */ /* 0x000762000c1ef104 */
[----:B------:R-:W-:-:S13]  /*01e0*/  ISETP.NE.AND P0, PT, R0, UR6, PT ;  /* 0x0000000600007c0c */ /* 0x000fda000bf05270 */
[----:B---3--:R-:W-:Y:S05]  /*01f0*/  @P0 BRA `(.L_x_2) ;  /* 0xfffffffc00a40947 */ /* 0x008fea000383ffff */
[----:B------:R-:W-:Y:S05]  /*0200*/  EXIT ;  /* 0x000000000000794d */ /* 0x000fea0003800000 */
.L_x_3:
[----:B------:R-:W-:-:S00]  /*0210*/  BRA `(.L_x_3) ;  /* 0xfffffffc00fc7947 */ /* 0x000fc0000383ffff */
[----:B------:R-:W-:-:S00]  /*0220*/  NOP ;  /* 0x0000000000007918 */ /* 0x000fc00000000000 */
        /* <DEDUP_REMOVED lines=13> */
.L_x_26:


//--------------------- .text._Z15consumer_kernelPf --------------------------
	.section	.text._Z15consumer_kernelPf,"ax",@progbits
	.align	128
        .global         _Z15consumer_kernelPf
        .type           _Z15consumer_kernelPf,@function
        .size           _Z15consumer_kernelPf,(.L_x_27 - _Z15consumer_kernelPf)
        .other          _Z15consumer_kernelPf,@"STO_CUDA_ENTRY STV_DEFAULT"
_Z15consumer_kernelPf:
.text._Z15consumer_kernelPf:
[----:B------:R-:W-:Y:S01]  /*0000*/  LDC R1, c[0x0][0x37c] ;  /* 0x0000df00ff017b82 */ /* 0x000fe20000000800 */
[----:B------:R-:W0:Y:S07]  /*0010*/  S2R R0, SR_TID.X ;  /* 0x0000000000007919 */ /* 0x000e2e0000002100 */
[----:B------:R-:W0:Y:S02]  /*0020*/  S2UR UR4, SR_CTAID.X ;  /* 0x00000000000479c3 */ /* 0x000e240000002500 */
[----:B0-----:R-:W-:-:S13]  /*0030*/  LOP3.LUT P0, RZ, R0, UR4, RZ, 0xfc, !PT ;  /* 0x0000000400ff7c12 */ /* 0x001fda000f80fcff */
[----:B------:R-:W-:Y:S05]  /*0040*/  @P0 EXIT ;  /* 0x000000000000094d */ /* 0x000fea0003800000 */
[----:B------:R-:W0:Y:S01]  /*0050*/  LDC.64 R2, c[0x4][0x8] ;  /* 0x01000200ff027b82 */ /* 0x000e220000000a00 */
[----:B------:R-:W-:Y:S01]  /*0060*/  BSSY B0, `(.L_x_4) ;  /* 0x0000006000007945 */ /* 0x000fe20003800000 */
[----:B------:R-:W1:Y:S02]  /*0070*/  LDCU.64 UR4, c[0x0][0x358] ;  /* 0x00006b00ff0477ac */ /* 0x000e640008000a00 */
.L_x_5:
[----:B------:R-:W-:Y:S05]  /*0080*/  YIELD ;  /* 0x0000000000007946 */ /* 0x000fea0003800000 */
[----:B01----:R-:W2:Y:S02]  /*0090*/  ATOMG.E.OR.STRONG.GPU PT, R0, desc[UR4][R2.64], RZ ;  /* 0x800000ff020079a8 */ /* 0x003ea4000b1ef104 */
[----:B--2---:R-:W-:-:S13]  /*00a0*/  ISETP.NE.AND P0, PT, R0, RZ, PT ;  /* 0x000000ff0000720c */ /* 0x004fda0003f05270 */
[----:B------:R-:W-:Y:S05]  /*00b0*/  @!P0 BRA `(.L_x_5) ;  /* 0xfffffffc00f08947 */ /* 0x000fea000383ffff */
[----:B------:R-:W-:Y:S05]  /*00c0*/  BSYNC B0 ;  /* 0x0000000000007941 */ /* 0x000fea0003800000 */
.L_x_4:
[----:B------:R-:W0:Y:S01]  /*00d0*/  LDC.64 R2, c[0x4][0x10] ;  /* 0x01000400ff027b82 */ /* 0x000e220000000a00 */
[----:B------:R-:W-:Y:S06]  /*00e0*/  MEMBAR.SC.GPU ;  /* 0x0000000000007992 */ /* 0x000fec0000002000 */
[----:B------:R-:W-:-:S00]  /*00f0*/  ERRBAR ;  /* 0x00000000000079ab */ /* 0x000fc00000000000 */
[----:B------:R-:W-:Y:S06]  /*0100*/  CGAERRBAR ;  /* 0x00000000000075ab */ /* 0x000fec0000000000 */
[----:B------:R-:W-:Y:S04]  /*0110*/  CCTL.IVALL ;  /* 0x00000000ff00798f */ /* 0x000fe80002000000 */
[----:B0-----:R-:W2:Y:S01]  /*0120*/  LDG.E R3, desc[UR4][R2.64] ;  /* 0x0000000402037981 */ /* 0x001ea2000c1e1900 */
[----:B------:R-:W2:Y:S03]  /*0130*/  LDC.64 R4, c[0x0][0x380] ;  /* 0x0000e000ff047b82 */ /* 0x000ea60000000a00 */
[----:B--2---:R-:W-:Y:S01]  /*0140*/  STG.E desc[UR4][R4.64], R3 ;  /* 0x0000000304007986 */ /* 0x004fe2000c101904 */
[----:B------:R-:W-:Y:S05]  /*0150*/  EXIT ;  /* 0x000000000000794d */ /* 0x000fea0003800000 */
.L_x_6:
        /* <DEDUP_REMOVED lines=10> */
.L_x_27:


//--------------------- .text._Z15producer_kernelf --------------------------
	.section	.text._Z15producer_kernelf,"ax",@progbits
	.align	128
        .global         _Z15producer_kernelf
        .type           _Z15producer_kernelf,@function
        .size           _Z15producer_kernelf,(.L_x_28 - _Z15producer_kernelf)
        .other          _Z15producer_kernelf,@"STO_CUDA_ENTRY STV_DEFAULT"
_Z15producer_kernelf:
.text._Z15producer_kernelf:
[----:B------:R-:W-:Y:S01]  /*0000*/  LDC R1, c[0x0][0x37c] ;  /* 0x0000df00ff017b82 */ /* 0x000fe20000000800 */
[----:B------:R-:W0:Y:S07]  /*0010*/  S2R R0, SR_TID.X ;  /* 0x0000000000007919 */ /* 0x000e2e0000002100 */
[----:B------:R-:W0:Y:S02]  /*0020*/  S2UR UR4, SR_CTAID.X ;  /* 0x00000000000479c3 */ /* 0x000e240000002500 */
[----:B0-----:R-:W-:-:S13]  /*0030*/  LOP3.LUT P0, RZ, R0, UR4, RZ, 0xfc, !PT ;  /* 0x0000000400ff7c12 */ /* 0x001fda000f80fcff */
[----:B------:R-:W-:Y:S05]  /*0040*/  @P0 EXIT ;  /* 0x000000000000094d */ /* 0x000fea0003800000 */
[----:B------:R-:W0:Y:S01]  /*0050*/  LDC R7, c[0x0][0x380] ;  /* 0x0000e000ff077b82 */ /* 0x000e220000000800 */
[----:B------:R-:W0:Y:S01]  /*0060*/  LDCU.64 UR4, c[0x0][0x358] ;  /* 0x00006b00ff0477ac */ /* 0x000e220008000a00 */
[----:B------:R-:W-:-:S06]  /*0070*/  HFMA2 R9, -RZ, RZ, 0, 5.9604644775390625e-08 ;  /* 0x00000001ff097431 */ /* 0x000fcc00000001ff */
[----:B------:R-:W0:Y:S08]  /*0080*/  LDC.64 R2, c[0x4][0x10] ;  /* 0x01000400ff027b82 */ /* 0x000e300000000a00 */
[----:B------:R-:W1:Y:S01]  /*0090*/  LDC.64 R4, c[0x4][0x8] ;  /* 0x01000200ff047b82 */ /* 0x000e620000000a00 */
[----:B0-----:R-:W-:Y:S01]  /*00a0*/  STG.E desc[UR4][R2.64], R7 ;  /* 0x0000000702007986 */ /* 0x001fe2000c101904 */
[----:B------:R-:W-:Y:S06]  /*00b0*/  MEMBAR.SC.GPU ;  /* 0x0000000000007992 */ /* 0x000fec0000002000 */
[----:B------:R-:W-:-:S00]  /*00c0*/  ERRBAR ;  /* 0x00000000000079ab */ /* 0x000fc00000000000 */
[----:B------:R-:W-:Y:S06]  /*00d0*/  CGAERRBAR ;  /* 0x00000000000075ab */ /* 0x000fec0000000000 */
[----:B------:R-:W-:Y:S04]  /*00e0*/  CCTL.IVALL ;  /* 0x00000000ff00798f */ /* 0x000fe80002000000 */
[----:B-1----:R-:W-:Y:S01]  /*00f0*/  ATOMG.E.EXCH.STRONG.GPU PT, RZ, desc[UR4][R4.64], R9 ;  /* 0x8000000904ff79a8 */ /* 0x002fe2000c1ef104 */
[----:B------:R-:W-:Y:S05]  /*0100*/  EXIT ;  /* 0x000000000000794d */ /* 0x000fea0003800000 */
.L_x_7:
        /* <DEDUP_REMOVED lines=15> */
.L_x_28:


//--------------------- .text._Z16grid_sync_kernelPfi --------------------------
	.section	.text._Z16grid_sync_kernelPfi,"ax",@progbits
	.align	128
        .global         _Z16grid_sync_kernelPfi
        .type           _Z16grid_sync_kernelPfi,@function
        .size           _Z16grid_sync_kernelPfi,(.L_x_29 - _Z16grid_sync_kernelPfi)
        .other          _Z16grid_sync_kernelPfi,@"STO_CUDA_ENTRY STV_DEFAULT"
_Z16grid_sync_kernelPfi:
.text._Z16grid_sync_kernelPfi:
[----:B------:R-:W-:Y:S01]  /*0000*/  LDC R1, c[0x0][0x37c] ;  /* 0x0000df00ff017b82 */ /* 0x000fe20000000800 */
[----:B------:R-:W0:Y:S07]  /*0010*/  S2R R4, SR_TID.Y ;  /* 0x0000000000047919 */ /* 0x000e2e0000002200 */
[----:B------:R-:W-:Y:S01]  /*0020*/  S2UR UR12, SR_CTAID.Y ;  /* 0x00000000000c79c3 */ /* 0x000fe20000002600 */
[----:B------:R-:W1:Y:S01]  /*0030*/  LDCU UR14, c[0x0][0x370] ;  /* 0x00006e00ff0e77ac */ /* 0x000e620008000800 */
[----:B------:R-:W0:Y:S01]  /*0040*/  S2R R9, SR_TID.Z ;  /* 0x0000000000097919 */ /* 0x000e220000002300 */
[----:B------:R-:W2:Y:S01]  /*0050*/  LDCU UR15, c[0x0][0x374] ;  /* 0x00006e80ff0f77ac */ /* 0x000ea20008000800 */
[----:B------:R-:W3:Y:S04]  /*0060*/  S2R R7, SR_TID.X ;  /* 0x0000000000077919 */ /* 0x000ee80000002100 */
[----:B------:R-:W2:Y:S01]  /*0070*/  S2UR UR13, SR_CTAID.Z ;  /* 0x00000000000d79c3 */ /* 0x000ea20000002700 */
[----:B------:R-:W4:Y:S01]  /*0080*/  LDCU UR6, c[0x0][0x360] ;  /* 0x00006c00ff0677ac */ /* 0x000f220008000800 */
[----:B------:R-:W4:Y:S06]  /*0090*/  LDCU UR7, c[0x0][0x364] ;  /* 0x00006c80ff0777ac */ /* 0x000f2c0008000800 */
[----:B------:R-:W1:Y:S01]  /*00a0*/  S2UR UR11, SR_CTAID.X ;  /* 0x00000000000b79c3 */ /* 0x000e620000002500 */
[----:B------:R-:W5:Y:S07]  /*00b0*/  LDCU UR17, c[0x0][0x388] ;  /* 0x00007100ff1177ac */ /* 0x000f6e0008000800 */
[----:B------:R-:W5:Y:S01]  /*00c0*/  LDC R0, c[0x0][0x368] ;  /* 0x0000da00ff007b82 */ /* 0x000f620000000800 */
[----:B----4-:R-:W-:-:S02]  /*00d0*/  UIMAD UR5, UR6, UR7, URZ ;  /* 0x00000007060572a4 */ /* 0x010fc4000f8e02ff */
[----:B--2---:R-:W-:Y:S01]  /*00e0*/  UIMAD UR4, UR13, UR15, UR12 ;  /* 0x0000000f0d0472a4 */ /* 0x004fe2000f8e020c */
[----:B0-----:R-:W-:-:S04]  /*00f0*/  IMAD R2, R9, UR7, R4 ;  /* 0x0000000709027c24 */ /* 0x001fc8000f8e0204 */
[----:B---3--:R-:W-:Y:S01]  /*0100*/  IMAD R3, R2, UR6, R7 ;  /* 0x0000000602037c24 */ /* 0x008fe2000f8e0207 */
[----:B-1----:R-:W-:Y:S01]  /*0110*/  UIMAD UR4, UR14, UR4, UR11 ;  /* 0x000000040e0472a4 */ /* 0x002fe2000f8e020b */
[----:B-----5:R-:W-:-:S05]  /*0120*/  IMAD R0, R0, UR5, RZ ;  /* 0x0000000500007c24 */ /* 0x020fca000f8e02ff */
[----:B------:R-:W-:-:S05]  /*0130*/  IMAD R10, R0, UR4, R3 ;  /* 0x00000004000a7c24 */ /* 0x000fca000f8e0203 */
[----:B------:R-:W-:-:S13]  /*0140*/  ISETP.GE.AND P0, PT, R10, UR17, PT ;  /* 0x000000110a007c0c */ /* 0x000fda000bf06270 */
[----:B------:R-:W-:Y:S05]  /*0150*/  @P0 EXIT ;  /* 0x000000000000094d */ /* 0x000fea0003800000 */
[----:B------:R-:W0:Y:S01]  /*0160*/  LDCU.64 UR18, c[0x0][0x380] ;  /* 0x00007000ff1277ac */ /* 0x000e220008000a00 */
[----:B------:R-:W-:Y:S01]  /*0170*/  SHF.R.S64 R2, RZ, 0x1e, R10 ;  /* 0x0000001eff027819 */ /* 0x000fe2000000100a */
[----:B------:R-:W1:Y:S03]  /*0180*/  LDCU.64 UR8, c[0x0][0x358] ;  /* 0x00006b00ff0877ac */ /* 0x000e660008000a00 */
[----:B0-----:R-:W-:-:S04]  /*0190*/  IADD3 R2, P0, PT, R2, UR18, RZ ;  /* 0x0000001202027c10 */ /* 0x001fc8000ff1e0ff */
[----:B------:R-:W-:-:S05]  /*01a0*/  LEA.HI.X.SX32 R3, R10, UR19, 0x2, P0 ;  /* 0x000000130a037c11 */ /* 0x000fca00080f16ff */
[----:B-1----:R-:W2:Y:S01]  /*01b0*/  LDG.E R0, desc[UR8][R2.64] ;  /* 0x0000000802007981 */ /* 0x002ea2000c1e1900 */
[----:B------:R-:W-:-:S05]  /*01c0*/  CS2R.32 R5, SR_CgaSize ;  /* 0x0000000000057805 */ /* 0x000fca0000008a00 */
[----:B------:R-:W-:-:S05]  /*01d0*/  IMAD R5, R5, -0xa0, RZ ;  /* 0xffffff6005057824 */ /* 0x000fca00078e02ff */
[----:B------:R-:W-:-:S14]  /*01e0*/  R2UR UR7, R5 ;  /* 0x00000000050772ca */ /* 0x000fdc00000e0000 */
[----:B------:R-:W0:Y:S01]  /*01f0*/  LDCU UR7, c[0x0][UR7+0x258] ;  /* 0x00004b00070777ac */ /* 0x000e220008000800 */
[----:B------:R-:W-:-:S05]  /*0200*/  CS2R.32 R5, SR_CgaSize ;  /* 0x0000000000057805 */ /* 0x000fca0000008a00 */
[----:B------:R-:W-:-:S05]  /*0210*/  IMAD R5, R5, -0xa0, RZ ;  /* 0xffffff6005057824 */ /* 0x000fca00078e02ff */
[----:B------:R-:W-:-:S14]  /*0220*/  R2UR UR10, R5 ;  /* 0x00000000050a72ca */ /* 0x000fdc00000e0000 */
[----:B------:R-:W1:Y:S01]  /*0230*/  LDCU UR10, c[0x0][UR10+0x254] ;  /* 0x00004a800a0a77ac */ /* 0x000e620008000800 */
[----:B0-----:R-:W-:-:S04]  /*0240*/  UISETP.NE.U32.AND UP0, UPT, UR7, URZ, UPT ;  /* 0x000000ff0700728c */ /* 0x001fc8000bf05070 */
[----:B-1----:R-:W-:Y:S01]  /*0250*/  UISETP.NE.AND.EX UP0, UPT, UR10, URZ, UPT, UP0 ;  /* 0x000000ff0a00728c */ /* 0x002fe2000bf05300 */
[----:B--2---:R-:W-:-:S05]  /*0260*/  FMUL R5, R0, R0 ;  /* 0x0000000000057220 */ /* 0x004fca0000400000 */
[----:B------:R0:W-:Y:S03]  /*0270*/  STG.E desc[UR8][R2.64], R5 ;  /* 0x0000000502007986 */ /* 0x0001e6000c101908 */
[----:B------:R-:W-:Y:S05]  /*0280*/  BRA.U UP0, `(.L_x_8) ;  /* 0x0000000100047547 */ /* 0x000fea000b800000 */
[----:B------:R-:W-:Y:S05]  /*0290*/  BPT.TRAP 0x1 ;  /* 0x000000040000795c */ /* 0x000fea0000300000 */
.L_x_8:
[----:B------:R-:W-:Y:S01]  /*02a0*/  IMAD.IADD R0, R7, 0x1, R4 ;  /* 0x0000000107007824 */ /* 0x000fe200078e0204 */
[----:B------:R-:W-:Y:S04]  /*02b0*/  BAR.SYNC.DEFER_BLOCKING 0x0 ;  /* 0x0000000000007b1d */ /* 0x000fe80000010000 */
[----:B------:R-:W-:-:S13]  /*02c0*/  LOP3.LUT P0, RZ, R0, R9, RZ, 0xfc, !PT ;  /* 0x0000000900ff7212 */ /* 0x000fda000780fcff */
[----:B------:R-:W-:Y:S05]  /*02d0*/  @P0 BRA `(.L_x_9) ;  /* 0x00000000007c0947 */ /* 0x000fea0003800000 */
[----:B0-----:R-:W0:Y:S01]  /*02e0*/  S2R R5, SR_LANEID ;  /* 0x0000000000057919 */ /* 0x001e220000000000 */
[----:B------:R-:W1:Y:S01]  /*02f0*/  LDCU UR4, c[0x0][0x378] ;  /* 0x00006f00ff0477ac */ /* 0x000e620008000800 */
[----:B------:R-:W-:Y:S01]  /*0300*/  IMAD.U32 R4, RZ, RZ, UR7 ;  /* 0x00000007ff047e24 */ /* 0x000fe2000f8e00ff */
[----:B------:R-:W-:Y:S01]  /*0310*/  VOTEU.ANY UR16, UPT, PT ;  /* 0x0000000000107886 */ /* 0x000fe200038e0100 */
[----:B------:R-:W-:Y:S01]  /*0320*/  UIADD3 UR5, UPT, UPT, URZ, -UR14, URZ ;  /* 0x8000000eff057290 */ /* 0x000fe2000fffe0ff */
[----:B------:R-:W-:Y:S01]  /*0330*/  FLO.U32 R6, UR16 ;  /* 0x0000001000067d00 */ /* 0x000fe200080e0000 */
[----:B------:R-:W-:Y:S02]  /*0340*/  UIADD3 UR6, UPT, UPT, UR11, UR12, URZ ;  /* 0x0000000c0b067290 */ /* 0x000fe4000fffe0ff */
[----:B------:R-:W-:Y:S02]  /*0350*/  UIADD3 UR20, UPT, UPT, -UR13, URZ, URZ ;  /* 0x000000ff0d147290 */ /* 0x000fe4000fffe1ff */
[----:B------:R-:W-:-:S02]  /*0360*/  UIMAD UR5, UR5, UR15, URZ ;  /* 0x0000000f050572a4 */ /* 0x000fc4000f8e02ff */
[----:B------:R-:W-:Y:S01]  /*0370*/  UISETP.NE.AND UP0, UPT, UR6, UR20, UPT ;  /* 0x000000140600728c */ /* 0x000fe2000bf05270 */
[----:B------:R-:W2:Y:S01]  /*0380*/  POPC R0, UR16 ;  /* 0x0000001000007d09 */ /* 0x000ea20008000000 */
[----:B-1----:R-:W-:-:S04]  /*0390*/  UIMAD UR4, UR4, UR5, -0x7fffffff ;  /* 0x80000001040474a4 */ /* 0x002fc8000f8e0205 */
[----:B------:R-:W-:-:S06]  /*03a0*/  USEL UR4, UR4, 0x1, !UP0 ;  /* 0x0000000104047887 */ /* 0x000fcc000c000000 */
[----:B--2---:R-:W-:Y:S01]  /*03b0*/  IMAD R7, R0, UR4, RZ ;  /* 0x0000000400077c24 */ /* 0x004fe2000f8e02ff */
[----:B0-----:R-:W-:Y:S01]  /*03c0*/  ISETP.EQ.U32.AND P0, PT, R6, R5, PT ;  /* 0x000000050600720c */ /* 0x001fe20003f02070 */
[----:B------:R-:W-:-:S12]  /*03d0*/  IMAD.U32 R5, RZ, RZ, UR10 ;  /* 0x0000000aff057e24 */ /* 0x000fd8000f8e00ff */
[----:B------:R-:W-:Y:S06]  /*03e0*/  @P0 MEMBAR.ALL.GPU ;  /* 0x0000000000000992 */ /* 0x000fec000000a000 */
[----:B------:R-:W-:-:S00]  /*03f0*/  @P0 ERRBAR ;  /* 0x00000000000009ab */ /* 0x000fc00000000000 */
[----:B------:R-:W-:Y:S06]  /*0400*/  @P0 CGAERRBAR ;  /* 0x00000000000005ab */ /* 0x000fec0000000000 */
[----:B------:R-:W2:Y:S01]  /*0410*/  @P0 ATOM.E.ADD.STRONG.GPU PT, R7, desc[UR8][R4.64+0x4], R7 ;  /* 0x800004070407098a */ /* 0x000ea200081ef108 */
[----:B------:R-:W0:Y:S02]  /*0420*/  S2R R8, SR_LTMASK ;  /* 0x0000000000087919 */ /* 0x000e240000003900 */
[----:B0-----:R-:W-:-:S04]  /*0430*/  LOP3.LUT R8, R8, UR16, RZ, 0xc0, !PT ;  /* 0x0000001008087c12 */ /* 0x001fc8000f8ec0ff */
[----:B------:R-:W0:Y:S01]  /*0440*/  POPC R9, R8 ;  /* 0x0000000800097309 */ /* 0x000e220000000000 */
[----:B--2---:R-:W0:Y:S02]  /*0450*/  SHFL.IDX PT, R0, R7, R6, 0x1f ;  /* 0x00001f0607007589 */ /* 0x004e2400000e0000 */
[----:B0-----:R-:W-:-:S07]  /*0460*/  IMAD R0, R9, UR4, R0 ;  /* 0x0000000409007c24 */ /* 0x001fce000f8e0200 */
.L_x_10:
[----:B------:R-:W2:Y:S04]  /*0470*/  LD.E.STRONG.GPU R7, desc[UR8][R4.64+0x4] ;  /* 0x0000040804077980 */ /* 0x000ea8000c10f900 */
[----:B--2---:R-:W-:Y:S01]  /*0480*/  CCTL.IVALL ;  /* 0x00000000ff00798f */ /* 0x004fe20002000000 */
[----:B------:R-:W-:Y:S05]  /*0490*/  YIELD ;  /* 0x0000000000007946 */ /* 0x000fea0003800000 */
[----:B------:R-:W-:-:S04]  /*04a0*/  LOP3.LUT R7, R7, R0, RZ, 0x3c, !PT ;  /* 0x0000000007077212 */ /* 0x000fc800078e3cff */
[----:B------:R-:W-:-:S13]  /*04b0*/  ISETP.GT.AND P0, PT, R7, -0x1, PT ;  /* 0xffffffff0700780c */ /* 0x000fda0003f04270 */
[----:B------:R-:W-:Y:S05]  /*04c0*/  @P0 BRA `(.L_x_10) ;  /* 0xfffffffc00e80947 */ /* 0x000fea000383ffff */
.L_x_9:
[----:B------:R-:W-:Y:S05]  /*04d0*/  WARPSYNC.ALL ;  /* 0x0000000000007948 */ /* 0x000fea0003800000 */
[----:B------:R-:W-:Y:S01]  /*04e0*/  UIADD3 UR4, UPT, UPT, UR17, -0x1, URZ ;  /* 0xffffffff11047890 */ /* 0x000fe2000fffe0ff */
[----:B------:R-:W-:Y:S05]  /*04f0*/  BAR.SYNC.DEFER_BLOCKING 0x0 ;  /* 0x0000000000007b1d */ /* 0x000fea0000010000 */
[----:B------:R-:W-:-:S13]  /*0500*/  ISETP.LT.AND P0, PT, R10, UR4, PT ;  /* 0x000000040a007c0c */ /* 0x000fda000bf01270 */
[----:B------:R-:W-:Y:S05]  /*0510*/  @!P0 EXIT ;  /* 0x000000000000894d */ /* 0x000fea0003800000 */
[----:B------:R-:W-:Y:S01]  /*0520*/  IADD3 R4, P0, PT, RZ, RZ, RZ ;  /* 0x000000ffff047210 */ /* 0x000fe20007f1e0ff */
[----:B------:R-:W2:Y:S03]  /*0530*/  LDG.E R0, desc[UR8][R2.64] ;  /* 0x0000000802007981 */ /* 0x000ea6000c1e1900 */
[----:B0-----:R-:W-:-:S04]  /*0540*/  IADD3.X R5, PT, PT, R10, 0x1, RZ, P0, !PT ;  /* 0x000000010a057810 */ /* 0x001fc800007fe4ff */
[----:B------:R-:W-:-:S04]  /*0550*/  SHF.R.S64 R4, R4, 0x1e, R5 ;  /* 0x0000001e04047819 */ /* 0x000fc80000001005 */
[----:B------:R-:W-:-:S04]  /*0560*/  IADD3 R4, P0, PT, R4, UR18, RZ ;  /* 0x0000001204047c10 */ /* 0x000fc8000ff1e0ff */
[----:B------:R-:W-:-:S06]  /*0570*/  LEA.HI.X.SX32 R5, R5, UR19, 0x2, P0 ;  /* 0x0000001305057c11 */ /* 0x000fcc00080f16ff */
[----:B------:R-:W2:Y:S02]  /*0580*/  LDG.E R5, desc[UR8][R4.64] ;  /* 0x0000000804057981 */ /* 0x000ea4000c1e1900 */
[----:B--2---:R-:W-:-:S05]  /*0590*/  FADD R7, R0, R5 ;  /* 0x0000000500077221 */ /* 0x004fca0000000000 */
[----:B------:R-:W-:Y:S01]  /*05a0*/  STG.E desc[UR8][R2.64], R7 ;  /* 0x0000000702007986 */ /* 0x000fe2000c101908 */
[----:B------:R-:W-:Y:S05]  /*05b0*/  EXIT ;  /* 0x000000000000794d */ /* 0x000fea0003800000 */
.L_x_11:
        /* <DEDUP_REMOVED lines=12> */
.L_x_29:


//--------------------- .text._Z25cooperative_groups_kernelPfi --------------------------
	.section	.text._Z25cooperative_groups_kernelPfi,"ax",@progbits
	.align	128
        .global         _Z25cooperative_groups_kernelPfi
        .type           _Z25cooperative_groups_kernelPfi,@function
        .size           _Z25cooperative_groups_kernelPfi,(.L_x_30 - _Z25cooperative_groups_kernelPfi)
        .other          _Z25cooperative_groups_kernelPfi,@"STO_CUDA_ENTRY STV_DEFAULT"
_Z25cooperative_groups_kernelPfi:
.text._Z25cooperative_groups_kernelPfi:
[----:B------:R-:W-:Y:S01]  /*0000*/  LDC R1, c[0x0][0x37c] ;  /* 0x0000df00ff017b82 */ /* 0x000fe20000000800 */
[----:B------:R-:W0:Y:S01]  /*0010*/  S2R R0, SR_TID.Y ;  /* 0x0000000000007919 */ /* 0x000e220000002200 */
[----:B------:R-:W1:Y:S01]  /*0020*/  LDCU UR5, c[0x0][0x360] ;  /* 0x00006c00ff0577ac */ /* 0x000e620008000800 */
[----:B------:R-:W0:Y:S01]  /*0030*/  S2R R5, SR_TID.Z ;  /* 0x0000000000057919 */ /* 0x000e220000002300 */
[----:B------:R-:W0:Y:S01]  /*0040*/  LDCU UR4, c[0x0][0x364] ;  /* 0x00006c80ff0477ac */ /* 0x000e220008000800 */
[----:B------:R-:W1:Y:S01]  /*0050*/  S2R R3, SR_TID.X ;  /* 0x0000000000037919 */ /* 0x000e620000002100 */
[----:B------:R-:W2:Y:S01]  /*0060*/  LDCU UR6, c[0x0][0x388] ;  /* 0x00007100ff0677ac */ /* 0x000ea20008000800 */
[----:B------:R-:W3:Y:S01]  /*0070*/  S2R R13, SR_CTAID.X ;  /* 0x00000000000d7919 */ /* 0x000ee20000002500 */
[----:B0-----:R-:W-:-:S04]  /*0080*/  IMAD R0, R5, UR4, R0 ;  /* 0x0000000405007c24 */ /* 0x001fc8000f8e0200 */
[----:B-1----:R-:W-:-:S04]  /*0090*/  IMAD R0, R0, UR5, R3 ;  /* 0x0000000500007c24 */ /* 0x002fc8000f8e0203 */
[----:B---3--:R-:W-:-:S05]  /*00a0*/  IMAD R5, R13, UR5, R0 ;  /* 0x000000050d057c24 */ /* 0x008fca000f8e0200 */
[----:B--2---:R-:W-:-:S13]  /*00b0*/  ISETP.GE.AND P0, PT, R5, UR6, PT ;  /* 0x0000000605007c0c */ /* 0x004fda000bf06270 */
[----:B------:R-:W-:Y:S05]  /*00c0*/  @P0 EXIT ;  /* 0x000000000000094d */ /* 0x000fea0003800000 */
[----:B------:R-:W0:Y:S01]  /*00d0*/  LDC.64 R2, c[0x0][0x380] ;  /* 0x0000e000ff027b82 */ /* 0x000e220000000a00 */
[----:B------:R-:W1:Y:S01]  /*00e0*/  LDCU.64 UR6, c[0x0][0x358] ;  /* 0x00006b00ff0677ac */ /* 0x000e620008000a00 */
[----:B0-----:R-:W-:-:S06]  /*00f0*/  IMAD.WIDE R4, R5, 0x4, R2 ;  /* 0x0000000405047825 */ /* 0x001fcc00078e0202 */
[----:B-1----:R-:W2:Y:S01]  /*0100*/  LDG.E R4, desc[UR6][R4.64] ;  /* 0x0000000604047981 */ /* 0x002ea2000c1e1900 */
[----:B------:R-:W-:-:S03]  /*0110*/  LOP3.LUT P0, RZ, R0, 0x1f, RZ, 0xc0, !PT ;  /* 0x0000001f00ff7812 */ /* 0x000fc6000780c0ff */
[----:B--2---:R-:W0:Y:S02]  /*0120*/  SHFL.DOWN PT, R7, R4, 0x10, 0x1f ;  /* 0x0a001f0004077f89 */ /* 0x004e2400000e0000 */
[----:B0-----:R-:W-:-:S05]  /*0130*/  FADD R7, R4, R7 ;  /* 0x0000000704077221 */ /* 0x001fca0000000000 */
[----:B------:R-:W0:Y:S02]  /*0140*/  SHFL.DOWN PT, R6, R7, 0x8, 0x1f ;  /* 0x09001f0007067f89 */ /* 0x000e2400000e0000 */
[----:B0-----:R-:W-:-:S05]  /*0150*/  FADD R6, R7, R6 ;  /* 0x0000000607067221 */ /* 0x001fca0000000000 */
[----:B------:R-:W0:Y:S02]  /*0160*/  SHFL.DOWN PT, R9, R6, 0x4, 0x1f ;  /* 0x08801f0006097f89 */ /* 0x000e2400000e0000 */
[----:B0-----:R-:W-:-:S05]  /*0170*/  FADD R9, R6, R9 ;  /* 0x0000000906097221 */ /* 0x001fca0000000000 */
[----:B------:R-:W0:Y:S02]  /*0180*/  SHFL.DOWN PT, R8, R9, 0x2, 0x1f ;  /* 0x08401f0009087f89 */ /* 0x000e2400000e0000 */
[----:B0-----:R-:W-:-:S05]  /*0190*/  FADD R8, R9, R8 ;  /* 0x0000000809087221 */ /* 0x001fca0000000000 */
[----:B------:R0:W1:Y:S01]  /*01a0*/  SHFL.DOWN PT, R11, R8, 0x1, 0x1f ;  /* 0x08201f00080b7f89 */ /* 0x00006200000e0000 */
[----:B------:R-:W-:Y:S05]  /*01b0*/  @P0 EXIT ;  /* 0x000000000000094d */ /* 0x000fea0003800000 */
[----:B------:R-:W-:Y:S01]  /*01c0*/  USHF.R.U32.HI UR4, URZ, 0x5, UR5 ;  /* 0x00000005ff047899 */ /* 0x000fe20008011605 */
[----:B------:R-:W-:Y:S01]  /*01d0*/  SHF.R.U32.HI R0, RZ, 0x5, R0 ;  /* 0x00000005ff007819 */ /* 0x000fe20000011600 */
[----:B-1----:R-:W-:-:S04]  /*01e0*/  FADD R11, R8, R11 ;  /* 0x0000000b080b7221 */ /* 0x002fc80000000000 */
[----:B------:R-:W-:-:S04]  /*01f0*/  IMAD R5, R13, UR4, R0 ;  /* 0x000000040d057c24 */ /* 0x000fc8000f8e0200 */
[----:B------:R-:W-:-:S05]  /*0200*/  IMAD.WIDE.U32 R2, R5, 0x4, R2 ;  /* 0x0000000405027825 */ /* 0x000fca00078e0002 */
[----:B------:R-:W-:Y:S01]  /*0210*/  STG.E desc[UR6][R2.64], R11 ;  /* 0x0000000b02007986 */ /* 0x000fe2000c101906 */
[----:B------:R-:W-:Y:S05]  /*0220*/  EXIT ;  /* 0x000000000000794d */ /* 0x000fea0003800000 */
.L_x_12:
        /* <DEDUP_REMOVED lines=13> */
.L_x_30:


//--------------------- .text._Z23atomic_max_float_kernelPfS_i --------------------------
	.section	.text._Z23atomic_max_float_kernelPfS_i,"ax",@progbits
	.align	128
        .global         _Z23atomic_max_float_kernelPfS_i
        .type           _Z23atomic_max_float_kernelPfS_i,@function
        .size           _Z23atomic_max_float_kernelPfS_i,(.L_x_31 - _Z23atomic_max_float_kernelPfS_i)
        .other          _Z23atomic_max_float_kernelPfS_i,@"STO_CUDA_ENTRY STV_DEFAULT"
_Z23atomic_max_float_kernelPfS_i:
.text._Z23atomic_max_float_kernelPfS_i:
[----:B------:R-:W-:Y:S01]  /*0000*/  LDC R1, c[0x0][0x37c] ;  /* 0x0000df00ff017b82 */ /* 0x000fe20000000800 */
[----:B------:R-:W0:Y:S07]  /*0010*/  S2R R0, SR_TID.X ;  /* 0x0000000000007919 */ /* 0x000e2e0000002100 */
[----:B------:R-:W0:Y:S01]  /*0020*/  S2UR UR4, SR_CTAID.X ;  /* 0x00000000000479c3 */ /* 0x000e220000002500 */
[----:B------:R-:W1:Y:S07]  /*0030*/  LDCU UR5, c[0x0][0x390] ;  /* 0x00007200ff0577ac */ /* 0x000e6e0008000800 */
[----:B------:R-:W0:Y:S02]  /*0040*/  LDC R7, c[0x0][0x360] ;  /* 0x0000d800ff077b82 */ /* 0x000e240000000800 */
[----:B0-----:R-:W-:-:S05]  /*0050*/  IMAD R7, R7, UR4, R0 ;  /* 0x0000000407077c24 */ /* 0x001fca000f8e0200 */
[----:B-1----:R-:W-:-:S13]  /*0060*/  ISETP.GE.AND P0, PT, R7, UR5, PT ;  /* 0x0000000507007c0c */ /* 0x002fda000bf06270 */
[----:B------:R-:W-:Y:S05]  /*0070*/  @P0 EXIT ;  /* 0x000000000000094d */ /* 0x000fea0003800000 */
[----:B------:R-:W0:Y:S01]  /*0080*/  LDC.64 R2, c[0x0][0x388] ;  /* 0x0000e200ff027b82 */ /* 0x000e220000000a00 */
[----:B------:R-:W1:Y:S07]  /*0090*/  LDCU.64 UR4, c[0x0][0x358] ;  /* 0x00006b00ff0477ac */ /* 0x000e6e0008000a00 */
[----:B------:R-:W2:Y:S01]  /*00a0*/  LDC.64 R4, c[0x0][0x380] ;  /* 0x0000e000ff047b82 */ /* 0x000ea20000000a00 */
[----:B0-----:R-:W-:-:S05]  /*00b0*/  IMAD.WIDE R2, R7, 0x4, R2 ;  /* 0x0000000407027825 */ /* 0x001fca00078e0202 */
[----:B-1----:R0:W5:Y:S04]  /*00c0*/  LDG.E R7, desc[UR4][R2.64] ;  /* 0x0000000402077981 */ /* 0x002168000c1e1900 */
[----:B--2---:R0:W5:Y:S02]  /*00d0*/  LDG.E R6, desc[UR4][R4.64] ;  /* 0x0000000404067981 */ /* 0x004164000c1e1900 */
.L_x_13:
[----:B-----5:R-:W-:Y:S01]  /*00e0*/  FSETP.GT.AND P0, PT, R7, R6, PT ;  /* 0x000000060700720b */ /* 0x020fe20003f04000 */
[----:B------:R-:W-:-:S12]  /*00f0*/  YIELD ;  /* 0x0000000000007946 */ /* 0x000fd80003800000 */
[----:B------:R-:W-:Y:S05]  /*0100*/  @!P0 EXIT ;  /* 0x000000000000894d */ /* 0x000fea0003800000 */
[----:B0-----:R-:W2:Y:S02]  /*0110*/  ATOMG.E.CAS.STRONG.GPU PT, R3, [R4], R6, R7 ;  /* 0x00000006040373a9 */ /* 0x001ea400001ee107 */
[----:B--2---:R-:W-:Y:S02]  /*0120*/  ISETP.NE.AND P0, PT, R3, R6, PT ;  /* 0x000000060300720c */ /* 0x004fe40003f05270 */
[----:B------:R-:W-:-:S11]  /*0130*/  MOV R6, R3 ;  /* 0x0000000300067202 */ /* 0x000fd60000000f00 */
[----:B------:R-:W-:Y:S05]  /*0140*/  @P0 BRA `(.L_x_13) ;  /* 0xfffffffc00e40947 */ /* 0x000fea000383ffff */
[----:B------:R-:W-:Y:S05]  /*0150*/  EXIT ;  /* 0x000000000000794d */ /* 0x000fea0003800000 */
.L_x_14:
        /* <DEDUP_REMOVED lines=10> */
.L_x_31:


//--------------------- .text._Z17atomic_cas_kernelPiii --------------------------
	.section	.text._Z17atomic_cas_kernelPiii,"ax",@progbits
	.align	128
        .global         _Z17atomic_cas_kernelPiii
        .type           _Z17atomic_cas_kernelPiii,@function
        .size           _Z17atomic_cas_kernelPiii,(.L_x_32 - _Z17atomic_cas_kernelPiii)
        .other          _Z17atomic_cas_kernelPiii,@"STO_CUDA_ENTRY STV_DEFAULT"
_Z17atomic_cas_kernelPiii:
.text._Z17atomic_cas_kernelPiii:
[----:B------:R-:W0:Y:S01]  /*0000*/  LDC R1, c[0x0][0x37c] ;  /* 0x0000df00ff017b82 */ /* 0x000e220000000800 */
[----:B------:R-:W1:Y:S07]  /*0010*/  S2R R0, SR_TID.X ;  /* 0x0000000000007919 */ /* 0x000e6e0000002100 */
[----:B------:R-:W2:Y:S01]  /*0020*/  S2UR UR4, SR_CTAID.X ;  /* 0x00000000000479c3 */ /* 0x000ea20000002500 */
[----:B------:R-:W3:Y:S01]  /*0030*/  LDCU UR7, c[0x0][0x2fc] ;  /* 0x00005f80ff0777ac */ /* 0x000ee20008000800 */
[----:B0-----:R-:W-:Y:S01]  /*0040*/  VIADD R1, R1, 0xfffffff0 ;  /* 0xfffffff001017836 */ /* 0x001fe20000000000 */
[----:B------:R-:W2:Y:S01]  /*0050*/  LDCU UR5, c[0x0][0x360] ;  /* 0x00006c00ff0577ac */ /* 0x000ea20008000800 */
[----:B------:R-:W0:Y:S01]  /*0060*/  LDCU UR6, c[0x0][0x2f8] ;  /* 0x00005f00ff0677ac */ /* 0x000e220008000800 */
[----:B--2---:R-:W-:-:S02]  /*0070*/  UIMAD UR4, UR4, UR5, URZ ;  /* 0x00000005040472a4 */ /* 0x004fc4000f8e02ff */
[----:B0-----:R-:W-:Y:S01]  /*0080*/  IADD3 R6, P1, PT, R1, UR6, RZ ;  /* 0x0000000601067c10 */ /* 0x001fe2000ff3e0ff */
[----:B-1----:R-:W-:-:S04]  /*0090*/  IMAD.MOV R0, RZ, RZ, -R0 ;  /* 0x000000ffff007224 */ /* 0x002fc800078e0a00 */
[----:B---3--:R-:W-:Y:S01]  /*00a0*/  IMAD.X R7, RZ, RZ, UR7, P1 ;  /* 0x00000007ff077e24 */ /* 0x008fe200088e06ff */
[----:B------:R-:W-:-:S13]  /*00b0*/  ISETP.NE.AND P0, PT, R0, UR4, PT ;  /* 0x0000000400007c0c */ /* 0x000fda000bf05270 */
[----:B------:R-:W-:Y:S05]  /*00c0*/  @P0 EXIT ;  /* 0x000000000000094d */ /* 0x000fea0003800000 */
[----:B------:R-:W0:Y:S01]  /*00d0*/  LDC.64 R2, c[0x0][0x380] ;  /* 0x0000e000ff027b82 */ /* 0x000e220000000a00 */
[----:B------:R-:W1:Y:S07]  /*00e0*/  LDCU.64 UR4, c[0x0][0x358] ;  /* 0x00006b00ff0477ac */ /* 0x000e6e0008000a00 */
[----:B------:R-:W0:Y:S08]  /*00f0*/  LDC R10, c[0x0][0x388] ;  /* 0x0000e200ff0a7b82 */ /* 0x000e300000000800 */
[----:B------:R-:W0:Y:S02]  /*0100*/  LDC R11, c[0x0][0x38c] ;  /* 0x0000e300ff0b7b82 */ /* 0x000e240000000800 */
[----:B0-----:R-:W2:Y:S04]  /*0110*/  ATOMG.E.CAS.STRONG.GPU PT, R13, [R2], R10, R11 ;  /* 0x0000000a020d73a9 */ /* 0x001ea800001ee10b */
[----:B-1----:R-:W3:Y:S01]  /*0120*/  LDG.E R0, desc[UR4][R2.64] ;  /* 0x0000000402007981 */ /* 0x002ee2000c1e1900 */
[----:B------:R-:W-:Y:S01]  /*0130*/  HFMA2 R12, -RZ, RZ, 0, 0 ;  /* 0x00000000ff0c7431 */ /* 0x000fe200000001ff */
[----:B------:R-:W-:Y:S01]  /*0140*/  MOV R8, 0x20 ;  /* 0x0000002000087802 */ /* 0x000fe20000000f00 */
[----:B------:R-:W0:Y:S05]  /*0150*/  LDCU.64 UR4, c[0x4][0x18] ;  /* 0x01000300ff0477ac */ /* 0x000e2a0008000a00 */
[----:B------:R-:W1:Y:S01]  /*0160*/  LDC.64 R8, c[0x4][R8] ;  /* 0x0100000008087b82 */ /* 0x000e620000000a00 */
[----:B0-----:R-:W-:Y:S01]  /*0170*/  IMAD.U32 R4, RZ, RZ, UR4 ;  /* 0x00000004ff047e24 */ /* 0x001fe2000f8e00ff */
[----:B------:R-:W-:Y:S01]  /*0180*/  MOV R5, UR5 ;  /* 0x0000000500057c02 */ /* 0x000fe20008000f00 */
[----:B--2---:R0:W-:Y:S04]  /*0190*/  STL.64 [R1], R12 ;  /* 0x0000000c01007387 */ /* 0x0041e80000100a00 */
[----:B-1-3--:R0:W-:Y:S02]  /*01a0*/  STL [R1+0x8], R0 ;  /* 0x0000080001007387 */ /* 0x00a1e40000100800 */
[----:B------:R-:W-:-:S07]  /*01b0*/  LEPC R20, `(.L_x_15) ;  /* 0x000000001014794e */ /* 0x000fce0000000000 */
[----:B0-----:R-:W-:Y:S05]  /*01c0*/  CALL.ABS.NOINC R8 ;  /* 0x0000000008007343 */ /* 0x001fea0003c00000 */
.L_x_15:
[----:B------:R-:W-:Y:S05]  /*01d0*/  EXIT ;  /* 0x000000000000794d */ /* 0x000fea0003800000 */
.L_x_16:
        /* <DEDUP_REMOVED lines=10> */
.L_x_32:


//--------------------- .text._Z23atomic_histogram_kernelPiS_ii --------------------------
	.section	.text._Z23atomic_histogram_kernelPiS_ii,"ax",@progbits
	.align	128
        .global         _Z23atomic_histogram_kernelPiS_ii
        .type           _Z23atomic_histogram_kernelPiS_ii,@function
        .size           _Z23atomic_histogram_kernelPiS_ii,(.L_x_33 - _Z23atomic_histogram_kernelPiS_ii)
        .other          _Z23atomic_histogram_kernelPiS_ii,@"STO_CUDA_ENTRY STV_DEFAULT"
_Z23atomic_histogram_kernelPiS_ii:
.text._Z23atomic_histogram_kernelPiS_ii:
        /* <DEDUP_REMOVED lines=10> */
[----:B------:R-:W2:Y:S01]  /*00a0*/  LDC R7, c[0x0][0x394] ;  /* 0x0000e500ff077b82 */ /* 0x000ea20000000800 */
[----:B0-----:R-:W-:-:S05]  /*00b0*/  IMAD.WIDE R2, R5, 0x4, R2 ;  /* 0x0000000405027825 */ /* 0x001fca00078e0202 */
[----:B-1----:R-:W3:Y:S01]  /*00c0*/  LDG.E R0, desc[UR4][R2.64] ;  /* 0x0000000402007981 */ /* 0x002ee2000c1e1900 */
[----:B--2---:R-:W-:-:S04]  /*00d0*/  IABS R8, R7 ;  /* 0x0000000700087213 */ /* 0x004fc80000000000 */
[----:B------:R-:W0:Y:S08]  /*00e0*/  I2F.RP R6, R8 ;  /* 0x0000000800067306 */ /* 0x000e300000209400 */
[----:B0-----:R-:W0:Y:S02]  /*00f0*/  MUFU.RCP R6, R6 ;  /* 0x0000000600067308 */ /* 0x001e240000001000 */
[----:B0-----:R-:W-:-:S06]  /*0100*/  VIADD R4, R6, 0xffffffe ;  /* 0x0ffffffe06047836 */ /* 0x001fcc0000000000 */
[----:B------:R0:W1:Y:S02]  /*0110*/  F2I.FTZ.U32.TRUNC.NTZ R5, R4 ;  /* 0x0000000400057305 */ /* 0x000064000021f000 */
[----:B0-----:R-:W-:Y:S02]  /*0120*/  HFMA2 R4, -RZ, RZ, 0, 0 ;  /* 0x00000000ff047431 */ /* 0x001fe400000001ff */
[----:B-1----:R-:W-:-:S04]  /*0130*/  IMAD.MOV R9, RZ, RZ, -R5 ;  /* 0x000000ffff097224 */ /* 0x002fc800078e0a05 */
[----:B------:R-:W-:-:S04]  /*0140*/  IMAD R9, R9, R8, RZ ;  /* 0x0000000809097224 */ /* 0x000fc800078e02ff */
[----:B------:R-:W-:Y:S01]  /*0150*/  IMAD.HI.U32 R5, R5, R9, R4 ;  /* 0x0000000905057227 */ /* 0x000fe200078e0004 */
[----:B---3--:R-:W-:Y:S02]  /*0160*/  IABS R2, R0 ;  /* 0x0000000000027213 */ /* 0x008fe40000000000 */
[----:B------:R-:W-:-:S03]  /*0170*/  ISETP.GE.AND P2, PT, R0, RZ, PT ;  /* 0x000000ff0000720c */ /* 0x000fc60003f46270 */
[----:B------:R-:W-:-:S04]  /*0180*/  IMAD.HI.U32 R5, R5, R2, RZ ;  /* 0x0000000205057227 */ /* 0x000fc800078e00ff */
[----:B------:R-:W-:-:S04]  /*0190*/  IMAD.MOV R5, RZ, RZ, -R5 ;  /* 0x000000ffff057224 */ /* 0x000fc800078e0a05 */
[C---:B------:R-:W-:Y:S02]  /*01a0*/  IMAD R5, R8.reuse, R5, R2 ;  /* 0x0000000508057224 */ /* 0x040fe400078e0202 */
[----:B------:R-:W0:Y:S03]  /*01b0*/  LDC.64 R2, c[0x0][0x388] ;  /* 0x0000e200ff027b82 */ /* 0x000e260000000a00 */
[----:B------:R-:W-:-:S13]  /*01c0*/  ISETP.GT.U32.AND P0, PT, R8, R5, PT ;  /* 0x000000050800720c */ /* 0x000fda0003f04070 */
[----:B------:R-:W-:Y:S02]  /*01d0*/  @!P0 IADD3 R5, PT, PT, R5, -R8, RZ ;  /* 0x8000000805058210 */ /* 0x000fe40007ffe0ff */
[----:B------:R-:W-:Y:S02]  /*01e0*/  ISETP.NE.AND P0, PT, R7, RZ, PT ;  /* 0x000000ff0700720c */ /* 0x000fe40003f05270 */
[----:B------:R-:W-:-:S13]  /*01f0*/  ISETP.GT.U32.AND P1, PT, R8, R5, PT ;  /* 0x000000050800720c */ /* 0x000fda0003f24070 */
[----:B------:R-:W-:-:S05]  /*0200*/  @!P1 IMAD.IADD R5, R5, 0x1, -R8 ;  /* 0x0000000105059824 */ /* 0x000fca00078e0a08 */
[----:B------:R-:W-:Y:S02]  /*0210*/  @!P2 IADD3 R5, PT, PT, -R5, RZ, RZ ;  /* 0x000000ff0505a210 */ /* 0x000fe40007ffe1ff */
[----:B------:R-:W-:Y:S02]  /*0220*/  @!P0 LOP3.LUT R5, RZ, R7, RZ, 0x33, !PT ;  /* 0x00000007ff058212 */ /* 0x000fe400078e33ff */
[----:B------:R-:W-:-:S03]  /*0230*/  MOV R7, 0x1 ;  /* 0x0000000100077802 */ /* 0x000fc60000000f00 */
[----:B0-----:R-:W-:-:S05]  /*0240*/  IMAD.WIDE R2, R5, 0x4, R2 ;  /* 0x0000000405027825 */ /* 0x001fca00078e0202 */
[----:B------:R-:W-:Y:S01]  /*0250*/  REDG.E.ADD.STRONG.GPU desc[UR4][R2.64], R7 ;  /* 0x000000070200798e */ /* 0x000fe2000c12e104 */
[----:B------:R-:W-:Y:S05]  /*0260*/  EXIT ;  /* 0x000000000000794d */ /* 0x000fea0003800000 */
.L_x_17:
        /* <DEDUP_REMOVED lines=9> */
.L_x_33:


//--------------------- .text._Z23atomic_increment_kernelPii --------------------------
	.section	.text._Z23atomic_increment_kernelPii,"ax",@progbits
	.align	128
        .global         _Z23atomic_increment_kernelPii
        .type           _Z23atomic_increment_kernelPii,@function
        .size           _Z23atomic_increment_kernelPii,(.L_x_34 - _Z23atomic_increment_kernelPii)
        .other          _Z23atomic_increment_kernelPii,@"STO_CUDA_ENTRY STV_DEFAULT"
_Z23atomic_increment_kernelPii:
.text._Z23atomic_increment_kernelPii:
[----:B------:R-:W-:Y:S08]  /*0000*/  LDC R1, c[0x0][0x37c] ;  /* 0x0000df00ff017b82 */ /* 0x000ff00000000800 */
[----:B------:R-:W0:Y:S02]  /*0010*/  LDC R4, c[0x0][0x388] ;  /* 0x0000e200ff047b82 */ /* 0x000e240000000800 */
[----:B0-----:R-:W-:-:S13]  /*0020*/  ISETP.GE.AND P0, PT, R4, 0x1, PT ;  /* 0x000000010400780c */ /* 0x001fda0003f06270 */
[----:B------:R-:W-:Y:S05]  /*0030*/  @!P0 EXIT ;  /* 0x000000000000894d */ /* 0x000fea0003800000 */
[C---:B------:R-:W-:Y:S01]  /*0040*/  ISETP.GE.U32.AND P1, PT, R4.reuse, 0x4, PT ;  /* 0x000000040400780c */ /* 0x040fe20003f26070 */
[----:B------:R-:W0:Y:S01]  /*0050*/  LDCU.64 UR4, c[0x0][0x358] ;  /* 0x00006b00ff0477ac */ /* 0x000e220008000a00 */
[----:B------:R-:W-:-:S04]  /*0060*/  LOP3.LUT R0, R4, 0x3, RZ, 0xc0, !PT ;  /* 0x0000000304007812 */ /* 0x000fc800078ec0ff */
[----:B------:R-:W-:-:S07]  /*0070*/  ISETP.NE.AND P0, PT, R0, RZ, PT ;  /* 0x000000ff0000720c */ /* 0x000fce0003f05270 */
[----:B------:R-:W-:Y:S06]  /*0080*/  @!P1 BRA `(.L_x_18) ;  /* 0x00000000003c9947 */ /* 0x000fec0003800000 */
[----:B------:R-:W1:Y:S01]  /*0090*/  S2R R6, SR_LANEID ;  /* 0x0000000000067919 */ /* 0x000e620000000000 */
[----:B------:R-:W2:Y:S01]  /*00a0*/  LDC.64 R2, c[0x0][0x380] ;  /* 0x0000e000ff027b82 */ /* 0x000ea20000000a00 */
[----:B------:R-:W-:-:S05]  /*00b0*/  LOP3.LUT R4, R4, 0x7ffffffc, RZ, 0xc0, !PT ;  /* 0x7ffffffc04047812 */ /* 0x000fca00078ec0ff */
[----:B------:R-:W-:-:S07]  /*00c0*/  IMAD.MOV R4, RZ, RZ, -R4 ;  /* 0x000000ffff047224 */ /* 0x000fce00078e0a04 */
.L_x_19:
[----:B------:R-:W-:Y:S02]  /*00d0*/  VOTEU.ANY UR6, UPT, PT ;  /* 0x0000000000067886 */ /* 0x000fe400038e0100 */
[----:B------:R-:W-:Y:S02]  /*00e0*/  UFLO.U32 UR7, UR6 ;  /* 0x00000006000772bd */ /* 0x000fe400080e0000 */
[----:B------:R-:W0:Y:S04]  /*00f0*/  POPC R5, UR6 ;  /* 0x0000000600057d09 */ /* 0x000e280008000000 */
[----:B-1----:R-:W-:Y:S01]  /*0100*/  ISETP.EQ.U32.AND P1, PT, R6, UR7, PT ;  /* 0x0000000706007c0c */ /* 0x002fe2000bf22070 */
[----:B------:R-:W-:-:S12]  /*0110*/  VIADD R4, R4, 0x4 ;  /* 0x0000000404047836 */ /* 0x000fd80000000000 */
[----:B0-2---:R3:W-:Y:S04]  /*0120*/  @P1 REDG.E.ADD.STRONG.GPU desc[UR4][R2.64], R5 ;  /* 0x000000050200198e */ /* 0x0057e8000c12e104 */
[----:B------:R3:W-:Y:S04]  /*0130*/  @P1 REDG.E.ADD.STRONG.GPU desc[UR4][R2.64], R5 ;  /* 0x000000050200198e */ /* 0x0007e8000c12e104 */
[----:B------:R3:W-:Y:S04]  /*0140*/  @P1 REDG.E.ADD.STRONG.GPU desc[UR4][R2.64], R5 ;  /* 0x000000050200198e */ /* 0x0007e8000c12e104 */
[----:B------:R3:W-:Y:S01]  /*0150*/  @P1 REDG.E.ADD.STRONG.GPU desc[UR4][R2.64], R5 ;  /* 0x000000050200198e */ /* 0x0007e2000c12e104 */
[----:B------:R-:W-:-:S13]  /*0160*/  ISETP.NE.AND P1, PT, R4, RZ, PT ;  /* 0x000000ff0400720c */ /* 0x000fda0003f25270 */
[----:B---3--:R-:W-:Y:S05]  /*0170*/  @P1 BRA `(.L_x_19) ;  /* 0xfffffffc00d41947 */ /* 0x008fea000383ffff */
.L_x_18:
[----:B0-----:R-:W-:Y:S05]  /*0180*/  @!P0 EXIT ;  /* 0x000000000000894d */ /* 0x001fea0003800000 */
[----:B------:R-:W0:Y:S01]  /*0190*/  S2R R4, SR_LANEID ;  /* 0x0000000000047919 */ /* 0x000e220000000000 */
[----:B------:R-:W1:Y:S01]  /*01a0*/  LDC.64 R2, c[0x0][0x380] ;  /* 0x0000e000ff027b82 */ /* 0x000e620000000a00 */
[----:B------:R-:W-:-:S07]  /*01b0*/  IMAD.MOV R0, RZ, RZ, -R0 ;  /* 0x000000ffff007224 */ /* 0x000fce00078e0a00 */
.L_x_20:
[----:B------:R-:W-:Y:S02]  /*01c0*/  VOTEU.ANY UR6, UPT, PT ;  /* 0x0000000000067886 */ /* 0x000fe400038e0100 */
[----:B------:R-:W-:Y:S02]  /*01d0*/  UFLO.U32 UR7, UR6 ;  /* 0x00000006000772bd */ /* 0x000fe400080e0000 */
[----:B------:R-:W1:Y:S04]  /*01e0*/  POPC R5, UR6 ;  /* 0x0000000600057d09 */ /* 0x000e680008000000 */
[----:B0-----:R-:W-:Y:S01]  /*01f0*/  ISETP.EQ.U32.AND P0, PT, R4, UR7, PT ;  /* 0x0000000704007c0c */ /* 0x001fe2000bf02070 */
[----:B------:R-:W-:-:S12]  /*0200*/  VIADD R0, R0, 0x1 ;  /* 0x0000000100007836 */ /* 0x000fd80000000000 */
[----:B-1----:R2:W-:Y:S01]  /*0210*/  @P0 REDG.E.ADD.STRONG.GPU desc[UR4][R2.64], R5 ;  /* 0x000000050200098e */ /* 0x0025e2000c12e104 */
[----:B------:R-:W-:-:S13]  /*0220*/  ISETP.NE.AND P0, PT, R0, RZ, PT ;  /* 0x000000ff0000720c */ /* 0x000fda0003f05270 */
[----:B--2---:R-:W-:Y:S05]  /*0230*/  @P0 BRA `(.L_x_20) ;  /* 0xfffffffc00e00947 */ /* 0x004fea000383ffff */
[----:B------:R-:W-:Y:S05]  /*0240*/  EXIT ;  /* 0x000000000000794d */ /* 0x000fea0003800000 */
.L_x_21:
        /* <DEDUP_REMOVED lines=11> */
.L_x_34:


//--------------------- .text._Z16warp_sync_kernelPfi --------------------------
	.section	.text._Z16warp_sync_kernelPfi,"ax",@progbits
	.align	128
        .global         _Z16warp_sync_kernelPfi
        .type           _Z16warp_sync_kernelPfi,@function
        .size           _Z16warp_sync_kernelPfi,(.L_x_35 - _Z16warp_sync_kernelPfi)
        .other          _Z16warp_sync_kernelPfi,@"STO_CUDA_ENTRY STV_DEFAULT"
_Z16warp_sync_kernelPfi:
.text._Z16warp_sync_kernelPfi:
        /* <DEDUP_REMOVED lines=23> */
[----:B------:R-:W-:Y:S01]  /*0170*/  SHF.R.U32.HI R0, RZ, 0x5, R8 ;  /* 0x00000005ff007819 */ /* 0x000fe20000011608 */
[----:B-1----:R-:W-:Y:S01]  /*0180*/  FADD R11, R6, R11 ;  /* 0x0000000b060b7221 */ /* 0x002fe20000000000 */
[----:B------:R-:W-:-:S05]  /*0190*/  SHF.R.U32.HI R5, RZ, 0x5, R13 ;  /* 0x00000005ff057819 */ /* 0x000fca000001160d */
[----:B------:R-:W-:-:S04]  /*01a0*/  IMAD R5, R0, UR6, R5 ;  /* 0x0000000600057c24 */ /* 0x000fc8000f8e0205 */
[----:B------:R-:W-:-:S05]  /*01b0*/  IMAD.WIDE.U32 R2, R5, 0x4, R2 ;  /* 0x0000000405027825 */ /* 0x000fca00078e0002 */
[----:B------:R-:W-:Y:S01]  /*01c0*/  STG.E desc[UR4][R2.64], R11 ;  /* 0x0000000b02007986 */ /* 0x000fe2000c101904 */
[----:B------:R-:W-:Y:S05]  /*01d0*/  EXIT ;  /* 0x000000000000794d */ /* 0x000fea0003800000 */
.L_x_22:
        /* <DEDUP_REMOVED lines=10> */
.L_x_35:


//--------------------- .text._Z17basic_sync_kernelPfi --------------------------
	.section	.text._Z17basic_sync_kernelPfi,"ax",@progbits
	.align	128
        .global         _Z17basic_sync_kernelPfi
        .type           _Z17basic_sync_kernelPfi,@function
        .size           _Z17basic_sync_kernelPfi,(.L_x_36 - _Z17basic_sync_kernelPfi)
        .other          _Z17basic_sync_kernelPfi,@"STO_CUDA_ENTRY STV_DEFAULT"
_Z17basic_sync_kernelPfi:
.text._Z17basic_sync_kernelPfi:
[----:B------:R-:W-:Y:S01]  /*0000*/  LDC R1, c[0x0][0x37c] ;  /* 0x0000df00ff017b82 */ /* 0x000fe20000000800 */
[----:B------:R-:W0:Y:S01]  /*0010*/  S2R R6, SR_TID.X ;  /* 0x0000000000067919 */ /* 0x000e220000002100 */
[----:B------:R-:W0:Y:S01]  /*0020*/  LDCU UR8, c[0x0][0x360] ;  /* 0x00006c00ff0877ac */ /* 0x000e220008000800 */
[----:B------:R-:W0:Y:S01]  /*0030*/  S2R R7, SR_CTAID.X ;  /* 0x0000000000077919 */ /* 0x000e220000002500 */
[----:B------:R-:W1:Y:S01]  /*0040*/  LDCU UR4, c[0x0][0x388] ;  /* 0x00007100ff0477ac */ /* 0x000e620008000800 */
[----:B------:R-:W2:Y:S01]  /*0050*/  LDCU.64 UR6, c[0x0][0x358] ;  /* 0x00006b00ff0677ac */ /* 0x000ea20008000a00 */
[----:B0-----:R-:W-:-:S05]  /*0060*/  IMAD R5, R7, UR8, R6 ;  /* 0x0000000807057c24 */ /* 0x001fca000f8e0206 */
[----:B-1----:R-:W-:-:S13]  /*0070*/  ISETP.GE.AND P0, PT, R5, UR4, PT ;  /* 0x0000000405007c0c */ /* 0x002fda000bf06270 */
[----:B------:R-:W0:Y:S02]  /*0080*/  @!P0 LDC.64 R2, c[0x0][0x380] ;  /* 0x0000e000ff028b82 */ /* 0x000e240000000a00 */
[----:B0-----:R-:W-:-:S06]  /*0090*/  @!P0 IMAD.WIDE R2, R5, 0x4, R2 ;  /* 0x0000000405028825 */ /* 0x001fcc00078e0202 */
[----:B--2---:R-:W2:Y:S01]  /*00a0*/  @!P0 LDG.E R3, desc[UR6][R2.64] ;  /* 0x0000000602038981 */ /* 0x004ea2000c1e1900 */
[----:B------:R-:W0:Y:S01]  /*00b0*/  S2UR UR5, SR_CgaCtaId ;  /* 0x00000000000579c3 */ /* 0x000e220000008800 */
[----:B------:R-:W-:Y:S01]  /*00c0*/  IMAD.U32 R4, RZ, RZ, UR8 ;  /* 0x00000008ff047e24 */ /* 0x000fe2000f8e00ff */
[----:B------:R-:W-:Y:S01]  /*00d0*/  UMOV UR4, 0x400 ;  /* 0x0000040000047882 */ /* 0x000fe20000000000 */
[----:B------:R-:W-:-:S03]  /*00e0*/  ISETP.NE.AND P1, PT, R6, RZ, PT ;  /* 0x000000ff0600720c */ /* 0x000fc60003f25270 */
[----:B------:R-:W-:Y:S01]  /*00f0*/  ISETP.GE.U32.AND P2, PT, R4, 0x2, PT ;  /* 0x000000020400780c */ /* 0x000fe20003f46070 */
[----:B0-----:R-:W-:-:S06]  /*0100*/  ULEA UR4, UR5, UR4, 0x18 ;  /* 0x0000000405047291 */ /* 0x001fcc000f8ec0ff */
[----:B------:R-:W-:-:S05]  /*0110*/  LEA R0, R6, UR4, 0x2 ;  /* 0x0000000406007c11 */ /* 0x000fca000f8e10ff */
[----:B--2---:R0:W-:Y:S04]  /*0120*/  @!P0 STS [R0], R3 ;  /* 0x0000000300008388 */ /* 0x0041e80000000800 */
[----:B------:R0:W-:Y:S01]  /*0130*/  @P0 STS [R0], RZ ;  /* 0x000000ff00000388 */ /* 0x0001e20000000800 */
[----:B------:R-:W-:Y:S06]  /*0140*/  BAR.SYNC.DEFER_BLOCKING 0x0 ;  /* 0x0000000000007b1d */ /* 0x000fec0000010000 */
[----:B------:R-:W-:Y:S05]  /*0150*/  @!P2 BRA `(.L_x_23) ;  /* 0x00000000003ca947 */ /* 0x000fea0003800000 */
[----:B------:R-:W1:Y:S01]  /*0160*/  LDCU UR4, c[0x0][0x388] ;  /* 0x00007100ff0477ac */ /* 0x000e620008000800 */
[----:B------:R-:W-:Y:S01]  /*0170*/  NOP ;  /* 0x0000000000007918 */ /* 0x000fe20000000000 */
.L_x_24:
[----:B------:R-:W-:-:S05]  /*0180*/  SHF.R.U32.HI R9, RZ, 0x1, R4 ;  /* 0x00000001ff097819 */ /* 0x000fca0000011604 */
[----:B------:R-:W-:-:S05]  /*0190*/  IMAD.IADD R2, R5, 0x1, R9 ;  /* 0x0000000105027824 */ /* 0x000fca00078e0209 */
[----:B-1----:R-:W-:-:S04]  /*01a0*/  ISETP.GE.AND P0, PT, R2, UR4, PT ;  /* 0x0000000402007c0c */ /* 0x002fc8000bf06270 */
[----:B------:R-:W-:-:S13]  /*01b0*/  ISETP.GE.U32.OR P0, PT, R6, R9, P0 ;  /* 0x000000090600720c */ /* 0x000fda0000706470 */
[----:B------:R-:W-:Y:S01]  /*01c0*/  @!P0 IMAD R2, R9, 0x4, R0 ;  /* 0x0000000409028824 */ /* 0x000fe200078e0200 */
[----:B0-----:R-:W-:Y:S05]  /*01d0*/  @!P0 LDS R3, [R0] ;  /* 0x0000000000038984 */ /* 0x001fea0000000800 */
[----:B------:R-:W0:Y:S02]  /*01e0*/  @!P0 LDS R2, [R2] ;  /* 0x0000000002028984 */ /* 0x000e240000000800 */
[----:B0-----:R-:W-:-:S05]  /*01f0*/  @!P0 FADD R3, R2, R3 ;  /* 0x0000000302038221 */ /* 0x001fca0000000000 */
[----:B------:R2:W-:Y:S01]  /*0200*/  @!P0 STS [R0], R3 ;  /* 0x0000000300008388 */ /* 0x0005e20000000800 */
[----:B------:R-:W-:Y:S01]  /*0210*/  BAR.SYNC.DEFER_BLOCKING 0x0 ;  /* 0x0000000000007b1d */ /* 0x000fe20000010000 */
[----:B------:R-:W-:Y:S01]  /*0220*/  ISETP.GT.U32.AND P0, PT, R4, 0x3, PT ;  /* 0x000000030400780c */ /* 0x000fe20003f04070 */
[----:B------:R-:W-:-:S12]  /*0230*/  IMAD.MOV.U32 R4, RZ, RZ, R9 ;  /* 0x000000ffff047224 */ /* 0x000fd800078e0009 */
[----:B--2---:R-:W-:Y:S05]  /*0240*/  @P0 BRA `(.L_x_24) ;  /* 0xfffffffc00cc0947 */ /* 0x004fea000383ffff */
.L_x_23:
[----:B------:R-:W-:Y:S05]  /*0250*/  @P1 EXIT ;  /* 0x000000000000194d */ /* 0x000fea0003800000 */
[----:B------:R-:W1:Y:S01]  /*0260*/  S2UR UR5, SR_CgaCtaId ;  /* 0x00000000000579c3 */ /* 0x000e620000008800 */
[----:B------:R-:W-:-:S07]  /*0270*/  UMOV UR4, 0x400 ;  /* 0x0000040000047882 */ /* 0x000fce0000000000 */
[----:B0-----:R-:W0:Y:S01]  /*0280*/  LDC.64 R2, c[0x0][0x380] ;  /* 0x0000e000ff027b82 */ /* 0x001e220000000a00 */
[----:B-1----:R-:W-:Y:S01]  /*0290*/  ULEA UR4, UR5, UR4, 0x18 ;  /* 0x0000000405047291 */ /* 0x002fe2000f8ec0ff */
[----:B0-----:R-:W-:-:S08]  /*02a0*/  IMAD.WIDE.U32 R2, R7, 0x4, R2 ;  /* 0x0000000407027825 */ /* 0x001fd000078e0002 */
[----:B------:R-:W0:Y:S04]  /*02b0*/  LDS R5, [UR4] ;  /* 0x00000004ff057984 */ /* 0x000e280008000800 */
[----:B0-----:R-:W-:Y:S01]  /*02c0*/  STG.E desc[UR6][R2.64], R5 ;  /* 0x0000000502007986 */ /* 0x001fe2000c101906 */
[----:B------:R-:W-:Y:S05]  /*02d0*/  EXIT ;  /* 0x000000000000794d */ /* 0x000fea0003800000 */
.L_x_25:
        /* <DEDUP_REMOVED lines=10> */
.L_x_36:


//--------------------- .nv.global.init           --------------------------
	.section	.nv.global.init,"aw",@progbits
.nv.global.init:
	.type		$str,@object
	.size		$str,(.L_3 - $str)
$str:
        /*0000*/ 	.byte	0x54, 0x68, 0x72, 0x65, 0x61, 0x64, 0x20, 0x25, 0x64, 0x3a, 0x20, 0x43, 0x41, 0x53, 0x20, 0x72
        /*0010*/ 	.byte	0x65, 0x74, 0x75, 0x72, 0x6e, 0x65, 0x64, 0x20, 0x25, 0x64, 0x2c, 0x20, 0x76, 0x61, 0x6c, 0x75
        /*0020*/ 	.byte	0x65, 0x20, 0x69, 0x73, 0x20, 0x6e, 0x6f, 0x77, 0x20, 0x25, 0x64, 0x0a, 0x00
.L_3:


//--------------------- .nv.shared._Z15spinlock_kernelPiS_i --------------------------
	.section	.nv.shared._Z15spinlock_kernelPiS_i,"aw",@nobits
	.sectionflags	@""
	.align	16
	.zero		1024


//--------------------- .nv.shared.reserved.0     --------------------------
	.section	.nv.shared.reserved.0,"aw",@nobits
	.weak		__nv_reservedSMEM_offset_0_alias
	.size		__nv_reservedSMEM_offset_0_alias, 0, 64
	.other		__nv_reservedSMEM_offset_0_alias,@"STO_CUDA_RESERVED_SHARED STV_DEFAULT"
__nv_reservedSMEM_offset_0_alias:
	.zero		0
	.zero		64


//--------------------- .nv.global                --------------------------
	.section	.nv.global,"aw",@nobits
	.align	4
.nv.global:
	.type		shared_data,@object
	.size		shared_data,(global_counter - shared_data)
shared_data:
	.zero		4
	.type		global_counter,@object
	.size		global_counter,(flag - global_counter)
global_counter:
	.zero		4
	.type		flag,@object
	.size		flag,(.L_1 - flag)
flag:
	.zero		4
.L_1:


//--------------------- .nv.shared._Z15consumer_kernelPf --------------------------
	.section	.nv.shared._Z15consumer_kernelPf,"aw",@nobits
	.sectionflags	@""
	.align	16
	.zero		1024


//--------------------- .nv.shared._Z15producer_kernelf --------------------------
	.section	.nv.shared._Z15producer_kernelf,"aw",@nobits
	.sectionflags	@""
	.align	16
	.zero		1024


//--------------------- .nv.shared._Z16grid_sync_kernelPfi --------------------------
	.section	.nv.shared._Z16grid_sync_kernelPfi,"aw",@nobits
	.sectionflags	@""
	.align	16
	.zero		1024


//--------------------- .nv.shared._Z25cooperative_groups_kernelPfi --------------------------
	.section	.nv.shared._Z25cooperative_groups_kernelPfi,"aw",@nobits
	.sectionflags	@""
	.align	16
	.zero		1024


//--------------------- .nv.shared._Z23atomic_max_float_kernelPfS_i --------------------------
	.section	.nv.shared._Z23atomic_max_float_kernelPfS_i,"aw",@nobits
	.sectionflags	@""
	.align	16
	.zero		1024


//--------------------- .nv.shared._Z17atomic_cas_kernelPiii --------------------------
	.section	.nv.shared._Z17atomic_cas_kernelPiii,"aw",@nobits
	.sectionflags	@""
	.align	16
	.zero		1024


//--------------------- .nv.shared._Z23atomic_histogram_kernelPiS_ii --------------------------
	.section	.nv.shared._Z23atomic_histogram_kernelPiS_ii,"aw",@nobits
	.sectionflags	@""
	.align	16
	.zero		1024


//--------------------- .nv.shared._Z23atomic_increment_kernelPii --------------------------
	.section	.nv.shared._Z23atomic_increment_kernelPii,"aw",@nobits
	.sectionflags	@""
	.align	16
	.zero		1024


//--------------------- .nv.shared._Z16warp_sync_kernelPfi --------------------------
	.section	.nv.shared._Z16warp_sync_kernelPfi,"aw",@nobits
	.sectionflags	@""
	.align	16
	.zero		1024


//--------------------- .nv.shared._Z17basic_sync_kernelPfi --------------------------
	.section	.nv.shared._Z17basic_sync_kernelPfi,"aw",@nobits
	.sectionflags	@""
	.align	16
	.zero		1024


//--------------------- .nv.constant0._Z15spinlock_kernelPiS_i --------------------------
	.section	.nv.constant0._Z15spinlock_kernelPiS_i,"a",@progbits
	.sectionflags	@""
	.align	4
.nv.constant0._Z15spinlock_kernelPiS_i:
	.zero		916


//--------------------- .nv.constant0._Z15consumer_kernelPf --------------------------
	.section	.nv.constant0._Z15consumer_kernelPf,"a",@progbits
	.sectionflags	@""
	.align	4
.nv.constant0._Z15consumer_kernelPf:
	.zero		904


//--------------------- .nv.constant0._Z15producer_kernelf --------------------------
	.section	.nv.constant0._Z15producer_kernelf,"a",@progbits
	.sectionflags	@""
	.align	4
.nv.constant0._Z15producer_kernelf:
	.zero		900


//--------------------- .nv.constant0._Z16grid_sync_kernelPfi --------------------------
	.section	.nv.constant0._Z16grid_sync_kernelPfi,"a",@progbits
	.sectionflags	@""
	.align	4
.nv.constant0._Z16grid_sync_kernelPfi:
	.zero		908


//--------------------- .nv.constant0._Z25cooperative_groups_kernelPfi --------------------------
	.section	.nv.constant0._Z25cooperative_groups_kernelPfi,"a",@progbits
	.sectionflags	@""
	.align	4
.nv.constant0._Z25cooperative_groups_kernelPfi:
	.zero		908


//--------------------- .nv.constant0._Z23atomic_max_float_kernelPfS_i --------------------------
	.section	.nv.constant0._Z23atomic_max_float_kernelPfS_i,"a",@progbits
	.sectionflags	@""
	.align	4
.nv.constant0._Z23atomic_max_float_kernelPfS_i:
	.zero		916


//--------------------- .nv.constant0._Z17atomic_cas_kernelPiii --------------------------
	.section	.nv.constant0._Z17atomic_cas_kernelPiii,"a",@progbits
	.sectionflags	@""
	.align	4
.nv.constant0._Z17atomic_cas_kernelPiii:
	.zero		912


//--------------------- .nv.constant0._Z23atomic_histogram_kernelPiS_ii --------------------------
	.section	.nv.constant0._Z23atomic_histogram_kernelPiS_ii,"a",@progbits
	.sectionflags	@""
	.align	4
.nv.constant0._Z23atomic_histogram_kernelPiS_ii:
	.zero		920


//--------------------- .nv.constant0._Z23atomic_increment_kernelPii --------------------------
	.section	.nv.constant0._Z23atomic_increment_kernelPii,"a",@progbits
	.sectionflags	@""
	.align	4
.nv.constant0._Z23atomic_increment_kernelPii:
	.zero		908


//--------------------- .nv.constant0._Z16warp_sync_kernelPfi --------------------------
	.section	.nv.constant0._Z16warp_sync_kernelPfi,"a",@progbits
	.sectionflags	@""
	.align	4
.nv.constant0._Z16warp_sync_kernelPfi:
	.zero		908


//--------------------- .nv.constant0._Z17basic_sync_kernelPfi --------------------------
	.section	.nv.constant0._Z17basic_sync_kernelPfi,"a",@progbits
	.sectionflags	@""
	.align	4
.nv.constant0._Z17basic_sync_kernelPfi:
	.zero		908


//--------------------- SYMBOLS --------------------------

	.type		.nv.reservedSmem.offset0,@object
	.size		.nv.reservedSmem.offset0,0x4
	.type		.nv.reservedSmem.cap,@object
	.size		.nv.reservedSmem.cap,0x4
	.type		vprintf,@function
